//
// Generated by NVIDIA NVVM Compiler
//
// Compiler Build ID: CL-36424714
// Cuda compilation tools, release 13.0, V13.0.88
// Based on NVVM 20.0.0
//

.version 9.0
.target sm_100
.address_size 64

	// .globl	depConv2d
// _ZZ9depConv2dE18PaddedInput_shared has been demoted
// _ZZ9depConv2dE13kernel_shared has been demoted

.visible .entry depConv2d(
	.param .u64 .ptr .align 1 depConv2d_param_0,
	.param .u64 .ptr .align 1 depConv2d_param_1,
	.param .u64 .ptr .align 1 depConv2d_param_2
)
.maxntid 112
{
	.reg .pred 	%p<117>;
	.reg .b16 	%rs<261>;
	.reg .b32 	%r<168>;
	.reg .b32 	%f<238>;
	.reg .b64 	%rd<72>;
	// demoted variable
	.shared .align 4 .b8 _ZZ9depConv2dE18PaddedInput_shared[12996];
	// demoted variable
	.shared .align 4 .b8 _ZZ9depConv2dE13kernel_shared[36];
	ld.param.u64 	%rd4, [depConv2d_param_1];
	ld.param.u64 	%rd3, [depConv2d_param_2];
	cvta.to.global.u64 	%rd1, %rd4;
	mov.u32 	%r1, %tid.y;
	mov.u32 	%r2, %tid.x;
	mad.lo.s32 	%r3, %r1, 28, %r2;
	mov.u32 	%r4, %ctaid.z;
	mul.lo.s32 	%r5, %r4, 3136;
	add.s32 	%r6, %r5, -57;
	setp.lt.u32 	%p1, %r3, 57;
	mov.f32 	%f209, 0f00000000;
	@%p1 bra 	$L__BB0_3;
	cvt.u16.u32 	%rs1, %r3;
	mul.hi.u16 	%rs59, %rs1, 9199;
	shr.u16 	%rs60, %rs59, 3;
	mul.lo.s16 	%rs61, %rs60, 57;
	sub.s16 	%rs2, %rs1, %rs61;
	setp.eq.s16 	%p2, %rs2, 0;
	@%p2 bra 	$L__BB0_3;
	cvt.u32.u16 	%r8, %rs2;
	mul.lo.s16 	%rs64, %rs60, 56;
	cvt.u32.u16 	%r9, %rs64;
	add.s32 	%r10, %r6, %r8;
	add.s32 	%r11, %r10, %r9;
	mul.wide.u32 	%rd5, %r11, 4;
	add.s64 	%rd6, %rd1, %rd5;
	ld.global.nc.f32 	%f209, [%rd6];
$L__BB0_3:
	shl.b32 	%r12, %r3, 2;
	mov.u32 	%r13, _ZZ9depConv2dE18PaddedInput_shared;
	add.s32 	%r7, %r13, %r12;
	st.shared.f32 	[%r7], %f209;
	setp.gt.u32 	%p3, %r3, 3136;
	@%p3 bra 	$L__BB0_7;
	cvt.u16.u32 	%rs65, %r3;
	add.s16 	%rs3, %rs65, 112;
	mul.hi.u16 	%rs66, %rs3, 18397;
	shr.u16 	%rs67, %rs66, 4;
	mul.lo.s16 	%rs68, %rs67, 57;
	sub.s16 	%rs4, %rs3, %rs68;
	setp.eq.s16 	%p4, %rs4, 0;
	mov.f32 	%f210, 0f00000000;
	@%p4 bra 	$L__BB0_6;
	cvt.u32.u16 	%r14, %rs4;
	mul.lo.s16 	%rs71, %rs67, 56;
	cvt.u32.u16 	%r15, %rs71;
	add.s32 	%r16, %r6, %r14;
	add.s32 	%r17, %r16, %r15;
	mul.wide.u32 	%rd7, %r17, 4;
	add.s64 	%rd8, %rd1, %rd7;
	ld.global.nc.f32 	%f210, [%rd8];
$L__BB0_6:
	st.shared.f32 	[%r7+448], %f210;
$L__BB0_7:
	setp.gt.u32 	%p5, %r3, 3024;
	setp.gt.u32 	%p6, %r1, 108;
	or.pred  	%p7, %p5, %p6;
	@%p7 bra 	$L__BB0_11;
	cvt.u16.u32 	%rs72, %r3;
	add.s16 	%rs5, %rs72, 224;
	mul.hi.u16 	%rs73, %rs5, 18397;
	shr.u16 	%rs74, %rs73, 4;
	mul.lo.s16 	%rs75, %rs74, 57;
	sub.s16 	%rs6, %rs5, %rs75;
	setp.eq.s16 	%p8, %rs6, 0;
	mov.f32 	%f211, 0f00000000;
	@%p8 bra 	$L__BB0_10;
	cvt.u32.u16 	%r19, %rs6;
	mul.lo.s16 	%rs78, %rs74, 56;
	cvt.u32.u16 	%r20, %rs78;
	add.s32 	%r21, %r6, %r19;
	add.s32 	%r22, %r21, %r20;
	mul.wide.u32 	%rd9, %r22, 4;
	add.s64 	%rd10, %rd1, %rd9;
	ld.global.nc.f32 	%f211, [%rd10];
$L__BB0_10:
	st.shared.f32 	[%r7+896], %f211;
$L__BB0_11:
	setp.gt.u32 	%p9, %r3, 2912;
	setp.gt.u32 	%p10, %r1, 104;
	or.pred  	%p11, %p9, %p10;
	@%p11 bra 	$L__BB0_15;
	cvt.u16.u32 	%rs79, %r3;
	add.s16 	%rs7, %rs79, 336;
	mul.hi.u16 	%rs80, %rs7, 18397;
	shr.u16 	%rs81, %rs80, 4;
	mul.lo.s16 	%rs82, %rs81, 57;
	sub.s16 	%rs8, %rs7, %rs82;
	setp.eq.s16 	%p12, %rs8, 0;
	mov.f32 	%f212, 0f00000000;
	@%p12 bra 	$L__BB0_14;
	cvt.u32.u16 	%r24, %rs8;
	mul.lo.s16 	%rs85, %rs81, 56;
	cvt.u32.u16 	%r25, %rs85;
	add.s32 	%r26, %r6, %r24;
	add.s32 	%r27, %r26, %r25;
	mul.wide.u32 	%rd11, %r27, 4;
	add.s64 	%rd12, %rd1, %rd11;
	ld.global.nc.f32 	%f212, [%rd12];
$L__BB0_14:
	st.shared.f32 	[%r7+1344], %f212;
$L__BB0_15:
	setp.gt.u32 	%p13, %r3, 2800;
	setp.gt.u32 	%p14, %r1, 100;
	or.pred  	%p15, %p13, %p14;
	@%p15 bra 	$L__BB0_19;
	cvt.u16.u32 	%rs86, %r3;
	add.s16 	%rs9, %rs86, 448;
	mul.hi.u16 	%rs87, %rs9, 18397;
	shr.u16 	%rs88, %rs87, 4;
	mul.lo.s16 	%rs89, %rs88, 57;
	sub.s16 	%rs10, %rs9, %rs89;
	setp.eq.s16 	%p16, %rs10, 0;
	mov.f32 	%f213, 0f00000000;
	@%p16 bra 	$L__BB0_18;
	cvt.u32.u16 	%r29, %rs10;
	mul.lo.s16 	%rs92, %rs88, 56;
	cvt.u32.u16 	%r30, %rs92;
	add.s32 	%r31, %r6, %r29;
	add.s32 	%r32, %r31, %r30;
	mul.wide.u32 	%rd13, %r32, 4;
	add.s64 	%rd14, %rd1, %rd13;
	ld.global.nc.f32 	%f213, [%rd14];
$L__BB0_18:
	st.shared.f32 	[%r7+1792], %f213;
$L__BB0_19:
	setp.gt.u32 	%p17, %r3, 2688;
	setp.gt.u32 	%p18, %r1, 96;
	or.pred  	%p19, %p17, %p18;
	@%p19 bra 	$L__BB0_23;
	cvt.u16.u32 	%rs93, %r3;
	add.s16 	%rs11, %rs93, 560;
	mul.hi.u16 	%rs94, %rs11, 18397;
	shr.u16 	%rs95, %rs94, 4;
	mul.lo.s16 	%rs96, %rs95, 57;
	sub.s16 	%rs12, %rs11, %rs96;
	setp.eq.s16 	%p20, %rs12, 0;
	mov.f32 	%f214, 0f00000000;
	@%p20 bra 	$L__BB0_22;
	cvt.u32.u16 	%r34, %rs12;
	mul.lo.s16 	%rs99, %rs95, 56;
	cvt.u32.u16 	%r35, %rs99;
	add.s32 	%r36, %r6, %r34;
	add.s32 	%r37, %r36, %r35;
	mul.wide.u32 	%rd15, %r37, 4;
	add.s64 	%rd16, %rd1, %rd15;
	ld.global.nc.f32 	%f214, [%rd16];
$L__BB0_22:
	st.shared.f32 	[%r7+2240], %f214;
$L__BB0_23:
	setp.gt.u32 	%p21, %r3, 2576;
	setp.gt.u32 	%p22, %r1, 92;
	or.pred  	%p23, %p21, %p22;
	@%p23 bra 	$L__BB0_27;
	cvt.u16.u32 	%rs100, %r3;
	add.s16 	%rs13, %rs100, 672;
	mul.hi.u16 	%rs101, %rs13, 18397;
	shr.u16 	%rs102, %rs101, 4;
	mul.lo.s16 	%rs103, %rs102, 57;
	sub.s16 	%rs14, %rs13, %rs103;
	setp.eq.s16 	%p24, %rs14, 0;
	mov.f32 	%f215, 0f00000000;
	@%p24 bra 	$L__BB0_26;
	cvt.u32.u16 	%r39, %rs14;
	mul.lo.s16 	%rs106, %rs102, 56;
	cvt.u32.u16 	%r40, %rs106;
	add.s32 	%r41, %r6, %r39;
	add.s32 	%r42, %r41, %r40;
	mul.wide.u32 	%rd17, %r42, 4;
	add.s64 	%rd18, %rd1, %rd17;
	ld.global.nc.f32 	%f215, [%rd18];
$L__BB0_26:
	st.shared.f32 	[%r7+2688], %f215;
$L__BB0_27:
	setp.gt.u32 	%p25, %r3, 2464;
	setp.gt.u32 	%p26, %r1, 88;
	or.pred  	%p27, %p25, %p26;
	@%p27 bra 	$L__BB0_31;
	cvt.u16.u32 	%rs107, %r3;
	add.s16 	%rs15, %rs107, 784;
	mul.hi.u16 	%rs108, %rs15, 18397;
	shr.u16 	%rs109, %rs108, 4;
	mul.lo.s16 	%rs110, %rs109, 57;
	sub.s16 	%rs16, %rs15, %rs110;
	setp.eq.s16 	%p28, %rs16, 0;
	mov.f32 	%f216, 0f00000000;
	@%p28 bra 	$L__BB0_30;
	cvt.u32.u16 	%r44, %rs16;
	mul.lo.s16 	%rs113, %rs109, 56;
	cvt.u32.u16 	%r45, %rs113;
	add.s32 	%r46, %r6, %r44;
	add.s32 	%r47, %r46, %r45;
	mul.wide.u32 	%rd19, %r47, 4;
	add.s64 	%rd20, %rd1, %rd19;
	ld.global.nc.f32 	%f216, [%rd20];
$L__BB0_30:
	st.shared.f32 	[%r7+3136], %f216;
$L__BB0_31:
	setp.gt.u32 	%p29, %r3, 2352;
	setp.gt.u32 	%p30, %r1, 84;
	or.pred  	%p31, %p29, %p30;
	@%p31 bra 	$L__BB0_35;
	cvt.u16.u32 	%rs114, %r3;
	add.s16 	%rs17, %rs114, 896;
	mul.hi.u16 	%rs115, %rs17, 18397;
	shr.u16 	%rs116, %rs115, 4;
	mul.lo.s16 	%rs117, %rs116, 57;
	sub.s16 	%rs18, %rs17, %rs117;
	setp.eq.s16 	%p32, %rs18, 0;
	mov.f32 	%f217, 0f00000000;
	@%p32 bra 	$L__BB0_34;
	cvt.u32.u16 	%r49, %rs18;
	mul.lo.s16 	%rs120, %rs116, 56;
	cvt.u32.u16 	%r50, %rs120;
	add.s32 	%r51, %r6, %r49;
	add.s32 	%r52, %r51, %r50;
	mul.wide.u32 	%rd21, %r52, 4;
	add.s64 	%rd22, %rd1, %rd21;
	ld.global.nc.f32 	%f217, [%rd22];
$L__BB0_34:
	st.shared.f32 	[%r7+3584], %f217;
$L__BB0_35:
	setp.gt.u32 	%p33, %r3, 2240;
	setp.gt.u32 	%p34, %r1, 80;
	or.pred  	%p35, %p33, %p34;
	@%p35 bra 	$L__BB0_39;
	cvt.u16.u32 	%rs121, %r3;
	add.s16 	%rs19, %rs121, 1008;
	mul.hi.u16 	%rs122, %rs19, 18397;
	shr.u16 	%rs123, %rs122, 4;
	mul.lo.s16 	%rs124, %rs123, 57;
	sub.s16 	%rs20, %rs19, %rs124;
	setp.eq.s16 	%p36, %rs20, 0;
	mov.f32 	%f218, 0f00000000;
	@%p36 bra 	$L__BB0_38;
	cvt.u32.u16 	%r54, %rs20;
	mul.lo.s16 	%rs127, %rs123, 56;
	cvt.u32.u16 	%r55, %rs127;
	add.s32 	%r56, %r6, %r54;
	add.s32 	%r57, %r56, %r55;
	mul.wide.u32 	%rd23, %r57, 4;
	add.s64 	%rd24, %rd1, %rd23;
	ld.global.nc.f32 	%f218, [%rd24];
$L__BB0_38:
	st.shared.f32 	[%r7+4032], %f218;
$L__BB0_39:
	setp.gt.u32 	%p37, %r3, 2128;
	setp.gt.u32 	%p38, %r1, 76;
	or.pred  	%p39, %p37, %p38;
	@%p39 bra 	$L__BB0_43;
	cvt.u16.u32 	%rs128, %r3;
	add.s16 	%rs21, %rs128, 1120;
	mul.hi.u16 	%rs129, %rs21, 18397;
	shr.u16 	%rs130, %rs129, 4;
	mul.lo.s16 	%rs131, %rs130, 57;
	sub.s16 	%rs22, %rs21, %rs131;
	setp.eq.s16 	%p40, %rs22, 0;
	mov.f32 	%f219, 0f00000000;
	@%p40 bra 	$L__BB0_42;
	cvt.u32.u16 	%r59, %rs22;
	mul.lo.s16 	%rs134, %rs130, 56;
	cvt.u32.u16 	%r60, %rs134;
	add.s32 	%r61, %r6, %r59;
	add.s32 	%r62, %r61, %r60;
	mul.wide.u32 	%rd25, %r62, 4;
	add.s64 	%rd26, %rd1, %rd25;
	ld.global.nc.f32 	%f219, [%rd26];
$L__BB0_42:
	st.shared.f32 	[%r7+4480], %f219;
$L__BB0_43:
	setp.gt.u32 	%p41, %r3, 2016;
	setp.gt.u32 	%p42, %r1, 72;
	or.pred  	%p43, %p41, %p42;
	@%p43 bra 	$L__BB0_47;
	cvt.u16.u32 	%rs135, %r3;
	add.s16 	%rs23, %rs135, 1232;
	mul.hi.u16 	%rs136, %rs23, 18397;
	shr.u16 	%rs137, %rs136, 4;
	mul.lo.s16 	%rs138, %rs137, 57;
	sub.s16 	%rs24, %rs23, %rs138;
	setp.eq.s16 	%p44, %rs24, 0;
	mov.f32 	%f220, 0f00000000;
	@%p44 bra 	$L__BB0_46;
	cvt.u32.u16 	%r64, %rs24;
	mul.lo.s16 	%rs141, %rs137, 56;
	cvt.u32.u16 	%r65, %rs141;
	add.s32 	%r66, %r6, %r64;
	add.s32 	%r67, %r66, %r65;
	mul.wide.u32 	%rd27, %r67, 4;
	add.s64 	%rd28, %rd1, %rd27;
	ld.global.nc.f32 	%f220, [%rd28];
$L__BB0_46:
	st.shared.f32 	[%r7+4928], %f220;
$L__BB0_47:
	setp.gt.u32 	%p45, %r3, 1904;
	setp.gt.u32 	%p46, %r1, 68;
	or.pred  	%p47, %p45, %p46;
	@%p47 bra 	$L__BB0_51;
	cvt.u16.u32 	%rs142, %r3;
	add.s16 	%rs25, %rs142, 1344;
	mul.hi.u16 	%rs143, %rs25, 18397;
	shr.u16 	%rs144, %rs143, 4;
	mul.lo.s16 	%rs145, %rs144, 57;
	sub.s16 	%rs26, %rs25, %rs145;
	setp.eq.s16 	%p48, %rs26, 0;
	mov.f32 	%f221, 0f00000000;
	@%p48 bra 	$L__BB0_50;
	cvt.u32.u16 	%r69, %rs26;
	mul.lo.s16 	%rs148, %rs144, 56;
	cvt.u32.u16 	%r70, %rs148;
	add.s32 	%r71, %r6, %r69;
	add.s32 	%r72, %r71, %r70;
	mul.wide.u32 	%rd29, %r72, 4;
	add.s64 	%rd30, %rd1, %rd29;
	ld.global.nc.f32 	%f221, [%rd30];
$L__BB0_50:
	st.shared.f32 	[%r7+5376], %f221;
$L__BB0_51:
	setp.gt.u32 	%p49, %r3, 1792;
	setp.gt.u32 	%p50, %r1, 64;
	or.pred  	%p51, %p49, %p50;
	@%p51 bra 	$L__BB0_55;
	cvt.u16.u32 	%rs149, %r3;
	add.s16 	%rs27, %rs149, 1456;
	mul.hi.u16 	%rs150, %rs27, 18397;
	shr.u16 	%rs151, %rs150, 4;
	mul.lo.s16 	%rs152, %rs151, 57;
	sub.s16 	%rs28, %rs27, %rs152;
	setp.eq.s16 	%p52, %rs28, 0;
	mov.f32 	%f222, 0f00000000;
	@%p52 bra 	$L__BB0_54;
	cvt.u32.u16 	%r74, %rs28;
	mul.lo.s16 	%rs155, %rs151, 56;
	cvt.u32.u16 	%r75, %rs155;
	add.s32 	%r76, %r6, %r74;
	add.s32 	%r77, %r76, %r75;
	mul.wide.u32 	%rd31, %r77, 4;
	add.s64 	%rd32, %rd1, %rd31;
	ld.global.nc.f32 	%f222, [%rd32];
$L__BB0_54:
	st.shared.f32 	[%r7+5824], %f222;
$L__BB0_55:
	setp.gt.u32 	%p53, %r3, 1680;
	setp.gt.u32 	%p54, %r1, 60;
	or.pred  	%p55, %p53, %p54;
	@%p55 bra 	$L__BB0_59;
	cvt.u16.u32 	%rs156, %r3;
	add.s16 	%rs29, %rs156, 1568;
	mul.hi.u16 	%rs157, %rs29, 18397;
	shr.u16 	%rs158, %rs157, 4;
	mul.lo.s16 	%rs159, %rs158, 57;
	sub.s16 	%rs30, %rs29, %rs159;
	setp.eq.s16 	%p56, %rs30, 0;
	mov.f32 	%f223, 0f00000000;
	@%p56 bra 	$L__BB0_58;
	cvt.u32.u16 	%r79, %rs30;
	mul.lo.s16 	%rs162, %rs158, 56;
	cvt.u32.u16 	%r80, %rs162;
	add.s32 	%r81, %r6, %r79;
	add.s32 	%r82, %r81, %r80;
	mul.wide.u32 	%rd33, %r82, 4;
	add.s64 	%rd34, %rd1, %rd33;
	ld.global.nc.f32 	%f223, [%rd34];
$L__BB0_58:
	st.shared.f32 	[%r7+6272], %f223;
$L__BB0_59:
	setp.gt.u32 	%p57, %r3, 1568;
	setp.gt.u32 	%p58, %r1, 56;
	or.pred  	%p59, %p57, %p58;
	@%p59 bra 	$L__BB0_63;
	cvt.u16.u32 	%rs163, %r3;
	add.s16 	%rs31, %rs163, 1680;
	mul.hi.u16 	%rs164, %rs31, 18397;
	shr.u16 	%rs165, %rs164, 4;
	mul.lo.s16 	%rs166, %rs165, 57;
	sub.s16 	%rs32, %rs31, %rs166;
	setp.eq.s16 	%p60, %rs32, 0;
	mov.f32 	%f224, 0f00000000;
	@%p60 bra 	$L__BB0_62;
	cvt.u32.u16 	%r84, %rs32;
	mul.lo.s16 	%rs169, %rs165, 56;
	cvt.u32.u16 	%r85, %rs169;
	add.s32 	%r86, %r6, %r84;
	add.s32 	%r87, %r86, %r85;
	mul.wide.u32 	%rd35, %r87, 4;
	add.s64 	%rd36, %rd1, %rd35;
	ld.global.nc.f32 	%f224, [%rd36];
$L__BB0_62:
	st.shared.f32 	[%r7+6720], %f224;
$L__BB0_63:
	setp.gt.u32 	%p61, %r3, 1456;
	setp.gt.u32 	%p62, %r1, 52;
	or.pred  	%p63, %p61, %p62;
	@%p63 bra 	$L__BB0_67;
	cvt.u16.u32 	%rs170, %r3;
	add.s16 	%rs33, %rs170, 1792;
	mul.hi.u16 	%rs171, %rs33, 18397;
	shr.u16 	%rs172, %rs171, 4;
	mul.lo.s16 	%rs173, %rs172, 57;
	sub.s16 	%rs34, %rs33, %rs173;
	setp.eq.s16 	%p64, %rs34, 0;
	mov.f32 	%f225, 0f00000000;
	@%p64 bra 	$L__BB0_66;
	cvt.u32.u16 	%r89, %rs34;
	mul.lo.s16 	%rs176, %rs172, 56;
	cvt.u32.u16 	%r90, %rs176;
	add.s32 	%r91, %r6, %r89;
	add.s32 	%r92, %r91, %r90;
	mul.wide.u32 	%rd37, %r92, 4;
	add.s64 	%rd38, %rd1, %rd37;
	ld.global.nc.f32 	%f225, [%rd38];
$L__BB0_66:
	st.shared.f32 	[%r7+7168], %f225;
$L__BB0_67:
	setp.gt.u32 	%p65, %r3, 1344;
	setp.gt.u32 	%p66, %r1, 48;
	or.pred  	%p67, %p65, %p66;
	@%p67 bra 	$L__BB0_71;
	cvt.u16.u32 	%rs177, %r3;
	add.s16 	%rs35, %rs177, 1904;
	mul.hi.u16 	%rs178, %rs35, 18397;
	shr.u16 	%rs179, %rs178, 4;
	mul.lo.s16 	%rs180, %rs179, 57;
	sub.s16 	%rs36, %rs35, %rs180;
	setp.eq.s16 	%p68, %rs36, 0;
	mov.f32 	%f226, 0f00000000;
	@%p68 bra 	$L__BB0_70;
	cvt.u32.u16 	%r94, %rs36;
	mul.lo.s16 	%rs183, %rs179, 56;
	cvt.u32.u16 	%r95, %rs183;
	add.s32 	%r96, %r6, %r94;
	add.s32 	%r97, %r96, %r95;
	mul.wide.u32 	%rd39, %r97, 4;
	add.s64 	%rd40, %rd1, %rd39;
	ld.global.nc.f32 	%f226, [%rd40];
$L__BB0_70:
	st.shared.f32 	[%r7+7616], %f226;
$L__BB0_71:
	setp.gt.u32 	%p69, %r3, 1232;
	setp.gt.u32 	%p70, %r1, 44;
	or.pred  	%p71, %p69, %p70;
	@%p71 bra 	$L__BB0_75;
	cvt.u16.u32 	%rs184, %r3;
	add.s16 	%rs37, %rs184, 2016;
	mul.hi.u16 	%rs185, %rs37, 18397;
	shr.u16 	%rs186, %rs185, 4;
	mul.lo.s16 	%rs187, %rs186, 57;
	sub.s16 	%rs38, %rs37, %rs187;
	setp.eq.s16 	%p72, %rs38, 0;
	mov.f32 	%f227, 0f00000000;
	@%p72 bra 	$L__BB0_74;
	cvt.u32.u16 	%r99, %rs38;
	mul.lo.s16 	%rs190, %rs186, 56;
	cvt.u32.u16 	%r100, %rs190;
	add.s32 	%r101, %r6, %r99;
	add.s32 	%r102, %r101, %r100;
	mul.wide.u32 	%rd41, %r102, 4;
	add.s64 	%rd42, %rd1, %rd41;
	ld.global.nc.f32 	%f227, [%rd42];
$L__BB0_74:
	st.shared.f32 	[%r7+8064], %f227;
$L__BB0_75:
	setp.gt.u32 	%p73, %r3, 1120;
	setp.gt.u32 	%p74, %r1, 40;
	or.pred  	%p75, %p73, %p74;
	@%p75 bra 	$L__BB0_79;
	cvt.u16.u32 	%rs191, %r3;
	add.s16 	%rs39, %rs191, 2128;
	mul.hi.u16 	%rs192, %rs39, 18397;
	shr.u16 	%rs193, %rs192, 4;
	mul.lo.s16 	%rs194, %rs193, 57;
	sub.s16 	%rs40, %rs39, %rs194;
	setp.eq.s16 	%p76, %rs40, 0;
	mov.f32 	%f228, 0f00000000;
	@%p76 bra 	$L__BB0_78;
	cvt.u32.u16 	%r104, %rs40;
	mul.lo.s16 	%rs197, %rs193, 56;
	cvt.u32.u16 	%r105, %rs197;
	add.s32 	%r106, %r6, %r104;
	add.s32 	%r107, %r106, %r105;
	mul.wide.u32 	%rd43, %r107, 4;
	add.s64 	%rd44, %rd1, %rd43;
	ld.global.nc.f32 	%f228, [%rd44];
$L__BB0_78:
	st.shared.f32 	[%r7+8512], %f228;
$L__BB0_79:
	setp.gt.u32 	%p77, %r3, 1008;
	setp.gt.u32 	%p78, %r1, 36;
	or.pred  	%p79, %p77, %p78;
	@%p79 bra 	$L__BB0_83;
	cvt.u16.u32 	%rs198, %r3;
	add.s16 	%rs41, %rs198, 2240;
	mul.hi.u16 	%rs199, %rs41, 18397;
	shr.u16 	%rs200, %rs199, 4;
	mul.lo.s16 	%rs201, %rs200, 57;
	sub.s16 	%rs42, %rs41, %rs201;
	setp.eq.s16 	%p80, %rs42, 0;
	mov.f32 	%f229, 0f00000000;
	@%p80 bra 	$L__BB0_82;
	cvt.u32.u16 	%r109, %rs42;
	mul.lo.s16 	%rs204, %rs200, 56;
	cvt.u32.u16 	%r110, %rs204;
	add.s32 	%r111, %r6, %r109;
	add.s32 	%r112, %r111, %r110;
	mul.wide.u32 	%rd45, %r112, 4;
	add.s64 	%rd46, %rd1, %rd45;
	ld.global.nc.f32 	%f229, [%rd46];
$L__BB0_82:
	st.shared.f32 	[%r7+8960], %f229;
$L__BB0_83:
	setp.gt.u32 	%p81, %r3, 896;
	setp.gt.u32 	%p82, %r1, 32;
	or.pred  	%p83, %p81, %p82;
	@%p83 bra 	$L__BB0_87;
	cvt.u16.u32 	%rs205, %r3;
	add.s16 	%rs43, %rs205, 2352;
	mul.hi.u16 	%rs206, %rs43, 18397;
	shr.u16 	%rs207, %rs206, 4;
	mul.lo.s16 	%rs208, %rs207, 57;
	sub.s16 	%rs44, %rs43, %rs208;
	setp.eq.s16 	%p84, %rs44, 0;
	mov.f32 	%f230, 0f00000000;
	@%p84 bra 	$L__BB0_86;
	cvt.u32.u16 	%r114, %rs44;
	mul.lo.s16 	%rs211, %rs207, 56;
	cvt.u32.u16 	%r115, %rs211;
	add.s32 	%r116, %r6, %r114;
	add.s32 	%r117, %r116, %r115;
	mul.wide.u32 	%rd47, %r117, 4;
	add.s64 	%rd48, %rd1, %rd47;
	ld.global.nc.f32 	%f230, [%rd48];
$L__BB0_86:
	st.shared.f32 	[%r7+9408], %f230;
$L__BB0_87:
	setp.gt.u32 	%p85, %r3, 784;
	setp.gt.u32 	%p86, %r1, 28;
	or.pred  	%p87, %p85, %p86;
	@%p87 bra 	$L__BB0_91;
	cvt.u16.u32 	%rs212, %r3;
	add.s16 	%rs45, %rs212, 2464;
	mul.hi.u16 	%rs213, %rs45, 18397;
	shr.u16 	%rs214, %rs213, 4;
	mul.lo.s16 	%rs215, %rs214, 57;
	sub.s16 	%rs46, %rs45, %rs215;
	setp.eq.s16 	%p88, %rs46, 0;
	mov.f32 	%f231, 0f00000000;
	@%p88 bra 	$L__BB0_90;
	cvt.u32.u16 	%r119, %rs46;
	mul.lo.s16 	%rs218, %rs214, 56;
	cvt.u32.u16 	%r120, %rs218;
	add.s32 	%r121, %r6, %r119;
	add.s32 	%r122, %r121, %r120;
	mul.wide.u32 	%rd49, %r122, 4;
	add.s64 	%rd50, %rd1, %rd49;
	ld.global.nc.f32 	%f231, [%rd50];
$L__BB0_90:
	st.shared.f32 	[%r7+9856], %f231;
$L__BB0_91:
	setp.gt.u32 	%p89, %r3, 672;
	setp.gt.u32 	%p90, %r1, 24;
	or.pred  	%p91, %p89, %p90;
	@%p91 bra 	$L__BB0_95;
	cvt.u16.u32 	%rs219, %r3;
	add.s16 	%rs47, %rs219, 2576;
	mul.hi.u16 	%rs220, %rs47, 18397;
	shr.u16 	%rs221, %rs220, 4;
	mul.lo.s16 	%rs222, %rs221, 57;
	sub.s16 	%rs48, %rs47, %rs222;
	setp.eq.s16 	%p92, %rs48, 0;
	mov.f32 	%f232, 0f00000000;
	@%p92 bra 	$L__BB0_94;
	cvt.u32.u16 	%r124, %rs48;
	mul.lo.s16 	%rs225, %rs221, 56;
	cvt.u32.u16 	%r125, %rs225;
	add.s32 	%r126, %r6, %r124;
	add.s32 	%r127, %r126, %r125;
	mul.wide.u32 	%rd51, %r127, 4;
	add.s64 	%rd52, %rd1, %rd51;
	ld.global.nc.f32 	%f232, [%rd52];
$L__BB0_94:
	st.shared.f32 	[%r7+10304], %f232;
$L__BB0_95:
	setp.gt.u32 	%p93, %r3, 560;
	setp.gt.u32 	%p94, %r1, 20;
	or.pred  	%p95, %p93, %p94;
	@%p95 bra 	$L__BB0_99;
	cvt.u16.u32 	%rs226, %r3;
	add.s16 	%rs49, %rs226, 2688;
	mul.hi.u16 	%rs227, %rs49, 18397;
	shr.u16 	%rs228, %rs227, 4;
	mul.lo.s16 	%rs229, %rs228, 57;
	sub.s16 	%rs50, %rs49, %rs229;
	setp.eq.s16 	%p96, %rs50, 0;
	mov.f32 	%f233, 0f00000000;
	@%p96 bra 	$L__BB0_98;
	cvt.u32.u16 	%r129, %rs50;
	mul.lo.s16 	%rs232, %rs228, 56;
	cvt.u32.u16 	%r130, %rs232;
	add.s32 	%r131, %r6, %r129;
	add.s32 	%r132, %r131, %r130;
	mul.wide.u32 	%rd53, %r132, 4;
	add.s64 	%rd54, %rd1, %rd53;
	ld.global.nc.f32 	%f233, [%rd54];
$L__BB0_98:
	st.shared.f32 	[%r7+10752], %f233;
$L__BB0_99:
	setp.gt.u32 	%p97, %r3, 448;
	setp.gt.u32 	%p98, %r1, 16;
	or.pred  	%p99, %p97, %p98;
	@%p99 bra 	$L__BB0_103;
	cvt.u16.u32 	%rs233, %r3;
	add.s16 	%rs51, %rs233, 2800;
	mul.hi.u16 	%rs234, %rs51, 18397;
	shr.u16 	%rs235, %rs234, 4;
	mul.lo.s16 	%rs236, %rs235, 57;
	sub.s16 	%rs52, %rs51, %rs236;
	setp.eq.s16 	%p100, %rs52, 0;
	mov.f32 	%f234, 0f00000000;
	@%p100 bra 	$L__BB0_102;
	cvt.u32.u16 	%r134, %rs52;
	mul.lo.s16 	%rs239, %rs235, 56;
	cvt.u32.u16 	%r135, %rs239;
	add.s32 	%r136, %r6, %r134;
	add.s32 	%r137, %r136, %r135;
	mul.wide.u32 	%rd55, %r137, 4;
	add.s64 	%rd56, %rd1, %rd55;
	ld.global.nc.f32 	%f234, [%rd56];
$L__BB0_102:
	st.shared.f32 	[%r7+11200], %f234;
$L__BB0_103:
	setp.gt.u32 	%p101, %r3, 336;
	setp.gt.u32 	%p102, %r1, 12;
	or.pred  	%p103, %p101, %p102;
	@%p103 bra 	$L__BB0_107;
	cvt.u16.u32 	%rs240, %r3;
	add.s16 	%rs53, %rs240, 2912;
	mul.hi.u16 	%rs241, %rs53, 18397;
	shr.u16 	%rs242, %rs241, 4;
	mul.lo.s16 	%rs243, %rs242, 57;
	sub.s16 	%rs54, %rs53, %rs243;
	setp.eq.s16 	%p104, %rs54, 0;
	mov.f32 	%f235, 0f00000000;
	@%p104 bra 	$L__BB0_106;
	cvt.u32.u16 	%r139, %rs54;
	mul.lo.s16 	%rs246, %rs242, 56;
	cvt.u32.u16 	%r140, %rs246;
	add.s32 	%r141, %r6, %r139;
	add.s32 	%r142, %r141, %r140;
	mul.wide.u32 	%rd57, %r142, 4;
	add.s64 	%rd58, %rd1, %rd57;
	ld.global.nc.f32 	%f235, [%rd58];
$L__BB0_106:
	st.shared.f32 	[%r7+11648], %f235;
$L__BB0_107:
	setp.gt.u32 	%p105, %r3, 224;
	setp.gt.u32 	%p106, %r1, 8;
	or.pred  	%p107, %p105, %p106;
	@%p107 bra 	$L__BB0_111;
	cvt.u16.u32 	%rs247, %r3;
	add.s16 	%rs55, %rs247, 3024;
	mul.hi.u16 	%rs248, %rs55, 18397;
	shr.u16 	%rs249, %rs248, 4;
	mul.lo.s16 	%rs250, %rs249, 57;
	sub.s16 	%rs56, %rs55, %rs250;
	setp.eq.s16 	%p108, %rs56, 0;
	mov.f32 	%f236, 0f00000000;
	@%p108 bra 	$L__BB0_110;
	cvt.u32.u16 	%r144, %rs56;
	mul.lo.s16 	%rs253, %rs249, 56;
	cvt.u32.u16 	%r145, %rs253;
	add.s32 	%r146, %r6, %r144;
	add.s32 	%r147, %r146, %r145;
	mul.wide.u32 	%rd59, %r147, 4;
	add.s64 	%rd60, %rd1, %rd59;
	ld.global.nc.f32 	%f236, [%rd60];
$L__BB0_110:
	st.shared.f32 	[%r7+12096], %f236;
$L__BB0_111:
	setp.gt.u32 	%p109, %r3, 112;
	setp.gt.u32 	%p110, %r1, 4;
	or.pred  	%p111, %p109, %p110;
	@%p111 bra 	$L__BB0_115;
	cvt.u16.u32 	%rs254, %r3;
	add.s16 	%rs57, %rs254, 3136;
	mul.hi.u16 	%rs255, %rs57, 18397;
	shr.u16 	%rs256, %rs255, 4;
	mul.lo.s16 	%rs257, %rs256, 57;
	sub.s16 	%rs58, %rs57, %rs257;
	setp.eq.s16 	%p112, %rs58, 0;
	mov.f32 	%f237, 0f00000000;
	@%p112 bra 	$L__BB0_114;
	cvt.u32.u16 	%r149, %rs58;
	mul.lo.s16 	%rs260, %rs256, 56;
	cvt.u32.u16 	%r150, %rs260;
	add.s32 	%r151, %r6, %r149;
	add.s32 	%r152, %r151, %r150;
	mul.wide.u32 	%rd61, %r152, 4;
	add.s64 	%rd62, %rd1, %rd61;
	ld.global.nc.f32 	%f237, [%rd62];
$L__BB0_114:
	st.shared.f32 	[%r7+12544], %f237;
$L__BB0_115:
	or.b32  	%r153, %r3, %r1;
	setp.ne.s32 	%p113, %r153, 0;
	@%p113 bra 	$L__BB0_117;
	mul.wide.u32 	%rd63, %r5, 4;
	add.s64 	%rd64, %rd1, %rd63;
	ld.global.nc.f32 	%f89, [%rd64+12540];
	st.shared.f32 	[%r7+12992], %f89;
$L__BB0_117:
	setp.gt.u32 	%p114, %r3, 8;
	setp.ne.s32 	%p115, %r1, 0;
	or.pred  	%p116, %p115, %p114;
	@%p116 bra 	$L__BB0_119;
	and.b32  	%r154, %r4, 127;
	mad.lo.s32 	%r155, %r154, 9, %r2;
	cvta.to.global.u64 	%rd65, %rd3;
	mul.wide.u32 	%rd66, %r155, 4;
	add.s64 	%rd67, %rd65, %rd66;
	ld.global.nc.f32 	%f90, [%rd67];
	shl.b32 	%r156, %r2, 2;
	mov.u32 	%r157, _ZZ9depConv2dE13kernel_shared;
	add.s32 	%r158, %r157, %r156;
	st.shared.f32 	[%r158], %f90;
$L__BB0_119:
	ld.param.u64 	%rd71, [depConv2d_param_0];
	bar.sync 	0;
	mov.u32 	%r159, %tid.x;
	shl.b32 	%r160, %r159, 1;
	mad.lo.s32 	%r161, %r1, 798, %r160;
	shl.b32 	%r162, %r161, 2;
	mov.u32 	%r163, _ZZ9depConv2dE18PaddedInput_shared;
	add.s32 	%r164, %r163, %r162;
	ld.shared.f32 	%f91, [%r164];
	ld.shared.f32 	%f92, [%r164+4];
	ld.shared.f32 	%f93, [%r164+8];
	ld.shared.f32 	%f94, [%r164+228];
	ld.shared.f32 	%f95, [%r164+232];
	ld.shared.f32 	%f96, [%r164+236];
	ld.shared.f32 	%f97, [%r164+456];
	ld.shared.f32 	%f98, [%r164+460];
	ld.shared.f32 	%f99, [%r164+464];
	ld.shared.f32 	%f100, [%r164+684];
	ld.shared.f32 	%f101, [%r164+688];
	ld.shared.f32 	%f102, [%r164+692];
	ld.shared.f32 	%f103, [%r164+912];
	ld.shared.f32 	%f104, [%r164+916];
	ld.shared.f32 	%f105, [%r164+920];
	ld.shared.f32 	%f106, [%r164+1140];
	ld.shared.f32 	%f107, [%r164+1144];
	ld.shared.f32 	%f108, [%r164+1148];
	ld.shared.f32 	%f109, [%r164+1368];
	ld.shared.f32 	%f110, [%r164+1372];
	ld.shared.f32 	%f111, [%r164+1376];
	ld.shared.f32 	%f112, [%r164+1596];
	ld.shared.f32 	%f113, [%r164+1600];
	ld.shared.f32 	%f114, [%r164+1604];
	ld.shared.f32 	%f115, [%r164+1824];
	ld.shared.f32 	%f116, [%r164+1828];
	ld.shared.f32 	%f117, [%r164+1832];
	ld.shared.f32 	%f118, [%r164+2052];
	ld.shared.f32 	%f119, [%r164+2056];
	ld.shared.f32 	%f120, [%r164+2060];
	ld.shared.f32 	%f121, [%r164+2280];
	ld.shared.f32 	%f122, [%r164+2284];
	ld.shared.f32 	%f123, [%r164+2288];
	ld.shared.f32 	%f124, [%r164+2508];
	ld.shared.f32 	%f125, [%r164+2512];
	ld.shared.f32 	%f126, [%r164+2516];
	ld.shared.f32 	%f127, [%r164+2736];
	ld.shared.f32 	%f128, [%r164+2740];
	ld.shared.f32 	%f129, [%r164+2744];
	ld.shared.f32 	%f130, [%r164+2964];
	ld.shared.f32 	%f131, [%r164+2968];
	ld.shared.f32 	%f132, [%r164+2972];
	ld.shared.f32 	%f133, [%r164+3192];
	ld.shared.f32 	%f134, [%r164+3196];
	ld.shared.f32 	%f135, [%r164+3200];
	ld.shared.f32 	%f136, [_ZZ9depConv2dE13kernel_shared];
	ld.shared.f32 	%f137, [_ZZ9depConv2dE13kernel_shared+4];
	ld.shared.f32 	%f138, [_ZZ9depConv2dE13kernel_shared+8];
	ld.shared.f32 	%f139, [_ZZ9depConv2dE13kernel_shared+12];
	ld.shared.f32 	%f140, [_ZZ9depConv2dE13kernel_shared+16];
	ld.shared.f32 	%f141, [_ZZ9depConv2dE13kernel_shared+20];
	ld.shared.f32 	%f142, [_ZZ9depConv2dE13kernel_shared+24];
	ld.shared.f32 	%f143, [_ZZ9depConv2dE13kernel_shared+28];
	ld.shared.f32 	%f144, [_ZZ9depConv2dE13kernel_shared+32];
	fma.rn.f32 	%f145, %f91, %f136, 0f00000000;
	fma.rn.f32 	%f146, %f92, %f137, %f145;
	fma.rn.f32 	%f147, %f93, %f138, %f146;
	fma.rn.f32 	%f148, %f94, %f139, %f147;
	fma.rn.f32 	%f149, %f95, %f140, %f148;
	fma.rn.f32 	%f150, %f96, %f141, %f149;
	fma.rn.f32 	%f151, %f97, %f142, %f150;
	fma.rn.f32 	%f152, %f98, %f143, %f151;
	fma.rn.f32 	%f153, %f99, %f144, %f152;
	fma.rn.f32 	%f154, %f97, %f136, 0f00000000;
	fma.rn.f32 	%f155, %f98, %f137, %f154;
	fma.rn.f32 	%f156, %f99, %f138, %f155;
	fma.rn.f32 	%f157, %f100, %f139, %f156;
	fma.rn.f32 	%f158, %f101, %f140, %f157;
	fma.rn.f32 	%f159, %f102, %f141, %f158;
	fma.rn.f32 	%f160, %f103, %f142, %f159;
	fma.rn.f32 	%f161, %f104, %f143, %f160;
	fma.rn.f32 	%f162, %f105, %f144, %f161;
	fma.rn.f32 	%f163, %f103, %f136, 0f00000000;
	fma.rn.f32 	%f164, %f104, %f137, %f163;
	fma.rn.f32 	%f165, %f105, %f138, %f164;
	fma.rn.f32 	%f166, %f106, %f139, %f165;
	fma.rn.f32 	%f167, %f107, %f140, %f166;
	fma.rn.f32 	%f168, %f108, %f141, %f167;
	fma.rn.f32 	%f169, %f109, %f142, %f168;
	fma.rn.f32 	%f170, %f110, %f143, %f169;
	fma.rn.f32 	%f171, %f111, %f144, %f170;
	fma.rn.f32 	%f172, %f109, %f136, 0f00000000;
	fma.rn.f32 	%f173, %f110, %f137, %f172;
	fma.rn.f32 	%f174, %f111, %f138, %f173;
	fma.rn.f32 	%f175, %f112, %f139, %f174;
	fma.rn.f32 	%f176, %f113, %f140, %f175;
	fma.rn.f32 	%f177, %f114, %f141, %f176;
	fma.rn.f32 	%f178, %f115, %f142, %f177;
	fma.rn.f32 	%f179, %f116, %f143, %f178;
	fma.rn.f32 	%f180, %f117, %f144, %f179;
	fma.rn.f32 	%f181, %f115, %f136, 0f00000000;
	fma.rn.f32 	%f182, %f116, %f137, %f181;
	fma.rn.f32 	%f183, %f117, %f138, %f182;
	fma.rn.f32 	%f184, %f118, %f139, %f183;
	fma.rn.f32 	%f185, %f119, %f140, %f184;
	fma.rn.f32 	%f186, %f120, %f141, %f185;
	fma.rn.f32 	%f187, %f121, %f142, %f186;
	fma.rn.f32 	%f188, %f122, %f143, %f187;
	fma.rn.f32 	%f189, %f123, %f144, %f188;
	fma.rn.f32 	%f190, %f121, %f136, 0f00000000;
	fma.rn.f32 	%f191, %f122, %f137, %f190;
	fma.rn.f32 	%f192, %f123, %f138, %f191;
	fma.rn.f32 	%f193, %f124, %f139, %f192;
	fma.rn.f32 	%f194, %f125, %f140, %f193;
	fma.rn.f32 	%f195, %f126, %f141, %f194;
	fma.rn.f32 	%f196, %f127, %f142, %f195;
	fma.rn.f32 	%f197, %f128, %f143, %f196;
	fma.rn.f32 	%f198, %f129, %f144, %f197;
	fma.rn.f32 	%f199, %f127, %f136, 0f00000000;
	fma.rn.f32 	%f200, %f128, %f137, %f199;
	fma.rn.f32 	%f201, %f129, %f138, %f200;
	fma.rn.f32 	%f202, %f130, %f139, %f201;
	fma.rn.f32 	%f203, %f131, %f140, %f202;
	fma.rn.f32 	%f204, %f132, %f141, %f203;
	fma.rn.f32 	%f205, %f133, %f142, %f204;
	fma.rn.f32 	%f206, %f134, %f143, %f205;
	fma.rn.f32 	%f207, %f135, %f144, %f206;
	mov.u32 	%r165, %ctaid.z;
	mad.lo.s32 	%r166, %r1, 168, %r3;
	mad.lo.s32 	%r167, %r165, 784, %r166;
	cvta.to.global.u64 	%rd68, %rd71;
	mul.wide.u32 	%rd69, %r167, 4;
	add.s64 	%rd70, %rd68, %rd69;
	st.global.f32 	[%rd70], %f153;
	st.global.f32 	[%rd70+112], %f162;
	st.global.f32 	[%rd70+224], %f171;
	st.global.f32 	[%rd70+336], %f180;
	st.global.f32 	[%rd70+448], %f189;
	st.global.f32 	[%rd70+560], %f198;
	st.global.f32 	[%rd70+672], %f207;
	ret;

}


// ===== COMPILED SASS (sm_100) =====

	.target	sm_100

	.elftype	@"ET_EXEC"


//--------------------- .note.nv.tkinfo           --------------------------
	.section	.note.nv.tkinfo,"",@"SHT_NOTE"
	.sectionflags	@"SHF_NOTE_NV_TKINFO"
	.tkinfo
        /*0018*/ 	.word	0x00000002
        /*0030*/ 	.string	""
        /*0030*/ 	.string	"ptxas"
        /*0030*/ 	.string	"Cuda compilation tools, release 13.0, V13.0.88"
        /*0030*/ 	.string	"Build cuda_13.0.r13.0/compiler.36424714_0"
        /*0030*/ 	.string	"-arch sm_100 -m 64 "



//--------------------- .note.nv.cuinfo           --------------------------
	.section	.note.nv.cuinfo,"",@"SHT_NOTE"
	.sectionflags	@"SHF_NOTE_NV_CUINFO"
        /*0018*/ 	.short	0x0002
        /*001a*/ 	.short	0x0064
        /*001c*/ 	.short	0x0082
	.zero		2


//--------------------- .nv.info                  --------------------------
	.section	.nv.info,"",@"SHT_CUDA_INFO"
	.align	4


	//----- nvinfo : EIATTR_REGCOUNT
	.align		4
        /*0000*/ 	.byte	0x04, 0x2f
        /*0002*/ 	.short	(.L_1 - .L_0)
	.align		4
.L_0:
        /*0004*/ 	.word	index@(depConv2d)
        /*0008*/ 	.word	0x00000020


	//----- nvinfo : EIATTR_FRAME_SIZE
	.align		4
.L_1:
        /*000c*/ 	.byte	0x04, 0x11
        /*000e*/ 	.short	(.L_3 - .L_2)
	.align		4
.L_2:
        /*0010*/ 	.word	index@(depConv2d)
        /*0014*/ 	.word	0x00000000


	//----- nvinfo : EIATTR_MIN_STACK_SIZE
	.align		4
.L_3:
        /*0018*/ 	.byte	0x04, 0x12
        /*001a*/ 	.short	(.L_5 - .L_4)
	.align		4
.L_4:
        /*001c*/ 	.word	index@(depConv2d)
        /*0020*/ 	.word	0x00000000
.L_5:


//--------------------- .nv.compat                --------------------------
	.section	.nv.compat,"",@"SHT_CUDA_COMPAT_INFO"
	.align	4
        /*0000*/ 	.byte	0x02, 0x09, 0x00, 0x00, 0x02, 0x02, 0x01, 0x00, 0x02, 0x05, 0x05, 0x00, 0x03, 0x07, 0x01, 0x01
        /*0010*/ 	.byte	0x02, 0x03, 0x00, 0x00, 0x02, 0x06, 0x01, 0x00, 0x04, 0x0b, 0x08, 0x00, 0x09, 0x00, 0x00, 0x00
        /*0020*/ 	.byte	0x00, 0x00, 0x00, 0x00


//--------------------- .nv.info.depConv2d        --------------------------
	.section	.nv.info.depConv2d,"",@"SHT_CUDA_INFO"
	.sectionflags	@""
	.align	4


	//----- nvinfo : EIATTR_CUDA_API_VERSION
	.align		4
        /*0000*/ 	.byte	0x04, 0x37
        /*0002*/ 	.short	(.L_7 - .L_6)
.L_6:
        /*0004*/ 	.word	0x00000082


	//----- nvinfo : EIATTR_KPARAM_INFO
	.align		4
.L_7:
        /*0008*/ 	.byte	0x04, 0x17
        /*000a*/ 	.short	(.L_9 - .L_8)
.L_8:
        /*000c*/ 	.word	0x00000000
        /*0010*/ 	.short	0x0002
        /*0012*/ 	.short	0x0010
        /*0014*/ 	.byte	0x00, 0xf5, 0x21, 0x00


	//----- nvinfo : EIATTR_KPARAM_INFO
	.align		4
.L_9:
        /*0018*/ 	.byte	0x04, 0x17
        /*001a*/ 	.short	(.L_11 - .L_10)
.L_10:
        /*001c*/ 	.word	0x00000000
        /*0020*/ 	.short	0x0001
        /*0022*/ 	.short	0x0008
        /*0024*/ 	.byte	0x00, 0xf5, 0x21, 0x00


	//----- nvinfo : EIATTR_KPARAM_INFO
	.align		4
.L_11:
        /*0028*/ 	.byte	0x04, 0x17
        /*002a*/ 	.short	(.L_13 - .L_12)
.L_12:
        /*002c*/ 	.word	0x00000000
        /*0030*/ 	.short	0x0000
        /*0032*/ 	.short	0x0000
        /*0034*/ 	.byte	0x00, 0xf5, 0x21, 0x00


	//----- nvinfo : EIATTR_SPARSE_MMA_MASK
	.align		4
.L_13:
        /*0038*/ 	.byte	0x03, 0x50
        /*003a*/ 	.short	0x0000


	//----- nvinfo : EIATTR_MAXREG_COUNT
	.align		4
        /*003c*/ 	.byte	0x03, 0x1b
        /*003e*/ 	.short	0x00ff


	//----- nvinfo : EIATTR_NUM_BARRIERS
	.align		4
        /*0040*/ 	.byte	0x02, 0x4c
        /*0042*/ 	.byte	0x01
	.zero		1


	//----- nvinfo : EIATTR_MERCURY_ISA_VERSION
	.align		4
        /*0044*/ 	.byte	0x03, 0x5f
        /*0046*/ 	.short	0x0101


	//----- nvinfo : EIATTR_UNUSED_LOAD_BYTE_OFFSET
	.align		4
        /*0048*/ 	.byte	0x04, 0x44
        /*004a*/ 	.short	(.L_15 - .L_14)


	//   ....[0]....
.L_14:
        /*004c*/ 	.word	0x000034b0
        /*0050*/ 	.word	0x0000fff0


	//----- nvinfo : EIATTR_VRC_CTA_INIT_COUNT
	.align		4
.L_15:
        /*0054*/ 	.byte	0x02, 0x4a
	.zero		1
	.zero		1


	//----- nvinfo : EIATTR_EXIT_INSTR_OFFSETS
	.align		4
        /*0058*/ 	.byte	0x04, 0x1c
        /*005a*/ 	.short	(.L_17 - .L_16)


	//   ....[0]....
.L_16:
        /*005c*/ 	.word	0x00003b50


	//----- nvinfo : EIATTR_MAX_THREADS
	.align		4
.L_17:
        /*0060*/ 	.byte	0x04, 0x05
        /*0062*/ 	.short	(.L_19 - .L_18)
.L_18:
        /*0064*/ 	.word	0x00000070
        /*0068*/ 	.word	0x00000001
        /*006c*/ 	.word	0x00000001


	//----- nvinfo : EIATTR_CRS_STACK_SIZE
	.align		4
.L_19:
        /*0070*/ 	.byte	0x04, 0x1e
        /*0072*/ 	.short	(.L_21 - .L_20)
.L_20:
        /*0074*/ 	.word	0x00000000


	//----- nvinfo : EIATTR_CBANK_PARAM_SIZE
	.align		4
.L_21:
        /*0078*/ 	.byte	0x03, 0x19
        /*007a*/ 	.short	0x0018


	//----- nvinfo : EIATTR_PARAM_CBANK
	.align		4
        /*007c*/ 	.byte	0x04, 0x0a
        /*007e*/ 	.short	(.L_23 - .L_22)
	.align		4
.L_22:
        /*0080*/ 	.word	index@(.nv.constant0.depConv2d)
        /*0084*/ 	.short	0x0380
        /*0086*/ 	.short	0x0018


	//----- nvinfo : EIATTR_SW_WAR
	.align		4
.L_23:
        /*0088*/ 	.byte	0x04, 0x36
        /*008a*/ 	.short	(.L_25 - .L_24)
.L_24:
        /*008c*/ 	.word	0x00000008
.L_25:


//--------------------- .nv.callgraph             --------------------------
	.section	.nv.callgraph,"",@"SHT_CUDA_CALLGRAPH"
	.align	4
	.sectionentsize	8
	.align		4
        /*0000*/ 	.word	0x00000000
	.align		4
        /*0004*/ 	.word	0xffffffff
	.align		4
        /*0008*/ 	.word	0x00000000
	.align		4
        /*000c*/ 	.word	0xfffffffe
	.align		4
        /*0010*/ 	.word	0x00000000
	.align		4
        /*0014*/ 	.word	0xfffffffd
	.align		4
        /*0018*/ 	.word	0x00000000
	.align		4
        /*001c*/ 	.word	0xfffffffc


//--------------------- .text.depConv2d           --------------------------
	.section	.text.depConv2d,"ax",@progbits
	.align	128
        .global         depConv2d
        .type           depConv2d,@function
        .size           depConv2d,(.L_x_115 - depConv2d)
        .other          depConv2d,@"STO_CUDA_ENTRY STV_DEFAULT"
depConv2d:
.text.depConv2d:
[----:B------:R-:W-:Y:S01]  /*0000*/  LDC R1, c[0x0][0x37c] ;  /* 0x0000df00ff017b82 */ /* 0x000fe20000000800 */
[----:B------:R-:W0:Y:S01]  /*0010*/  S2R R2, SR_TID.Y ;  /* 0x0000000000027919 */ /* 0x000e220000002200 */
[----:B------:R-:W-:Y:S01]  /*0020*/  MOV R7, 0x400 ;  /* 0x0000040000077802 */ /* 0x000fe20000000f00 */
[----:B------:R-:W1:Y:S01]  /*0030*/  LDCU.64 UR4, c[0x0][0x358] ;  /* 0x00006b00ff0477ac */ /* 0x000e620008000a00 */
[----:B------:R-:W-:Y:S01]  /*0040*/  BSSY.RECONVERGENT B0, `(.L_x_0) ;  /* 0x000001e000007945 */ /* 0x000fe20003800200 */
[----:B------:R-:W0:Y:S01]  /*0050*/  S2R R3, SR_TID.X ;  /* 0x0000000000037919 */ /* 0x000e220000002100 */
[----:B------:R-:W-:Y:S01]  /*0060*/  IMAD.MOV.U32 R11, RZ, RZ, RZ ;  /* 0x000000ffff0b7224 */ /* 0x000fe200078e00ff */
[----:B------:R-:W2:Y:S01]  /*0070*/  S2R R4, SR_CgaCtaId ;  /* 0x0000000000047919 */ /* 0x000ea20000008800 */
[----:B------:R-:W3:Y:S01]  /*0080*/  S2R R0, SR_CTAID.Z ;  /* 0x0000000000007919 */ /* 0x000ee20000002700 */
[----:B0-----:R-:W-:Y:S01]  /*0090*/  IMAD R5, R2, 0x1c, R3 ;  /* 0x0000001c02057824 */ /* 0x001fe200078e0203 */
[----:B--2---:R-:W-:-:S04]  /*00a0*/  LEA R20, R4, R7, 0x18 ;  /* 0x0000000704147211 */ /* 0x004fc800078ec0ff */
[C---:B------:R-:W-:Y:S01]  /*00b0*/  ISETP.GE.U32.AND P0, PT, R5.reuse, 0x39, PT ;  /* 0x000000390500780c */ /* 0x040fe20003f06070 */
[----:B---3--:R-:W-:Y:S02]  /*00c0*/  IMAD R6, R0, 0xc40, RZ ;  /* 0x00000c4000067824 */ /* 0x008fe400078e02ff */
[----:B------:R-:W-:Y:S02]  /*00d0*/  IMAD R16, R5, 0x4, R20 ;  /* 0x0000000405107824 */ /* 0x000fe400078e0214 */
[----:B------:R-:W-:-:S08]  /*00e0*/  VIADD R8, R6, 0xffffffc7 ;  /* 0xffffffc706087836 */ /* 0x000fd00000000000 */
[----:B-1----:R-:W-:Y:S05]  /*00f0*/  @!P0 BRA `(.L_x_1) ;  /* 0x0000000000488947 */ /* 0x002fea0003800000 */
[----:B------:R-:W-:-:S05]  /*0100*/  LOP3.LUT R9, R5, 0xffff, RZ, 0xc0, !PT ;  /* 0x0000ffff05097812 */ /* 0x000fca00078ec0ff */
[----:B------:R-:W-:-:S05]  /*0110*/  IMAD R9, R9, 0x23ef, RZ ;  /* 0x000023ef09097824 */ /* 0x000fca00078e02ff */
[----:B------:R-:W-:-:S04]  /*0120*/  SHF.R.U32.HI R9, RZ, 0x13, R9 ;  /* 0x00000013ff097819 */ /* 0x000fc80000011609 */
[----:B------:R-:W-:-:S05]  /*0130*/  PRMT R12, R9, 0x9910, RZ ;  /* 0x00009910090c7816 */ /* 0x000fca00000000ff */
[----:B------:R-:W-:-:S04]  /*0140*/  IMAD R9, R12, 0x39, RZ ;  /* 0x000000390c097824 */ /* 0x000fc800078e02ff */
[----:B------:R-:W-:-:S05]  /*0150*/  IMAD.MOV R9, RZ, RZ, -R9 ;  /* 0x000000ffff097224 */ /* 0x000fca00078e0a09 */
[----:B------:R-:W-:-:S05]  /*0160*/  PRMT R10, R9, 0x7710, RZ ;  /* 0x00007710090a7816 */ /* 0x000fca00000000ff */
[----:B------:R-:W-:-:S05]  /*0170*/  IMAD.IADD R9, R5, 0x1, R10 ;  /* 0x0000000105097824 */ /* 0x000fca00078e020a */
[----:B------:R-:W-:-:S04]  /*0180*/  PRMT R10, R9, 0x9910, RZ ;  /* 0x00009910090a7816 */ /* 0x000fc800000000ff */
[----:B------:R-:W-:-:S13]  /*0190*/  ISETP.NE.AND P0, PT, R10, RZ, PT ;  /* 0x000000ff0a00720c */ /* 0x000fda0003f05270 */
[----:B------:R-:W-:Y:S05]  /*01a0*/  @!P0 BRA `(.L_x_1) ;  /* 0x00000000001c8947 */ /* 0x000fea0003800000 */
[----:B------:R-:W0:Y:S01]  /*01b0*/  LDC.64 R10, c[0x0][0x388] ;  /* 0x0000e200ff0a7b82 */ /* 0x000e220000000a00 */
[----:B------:R-:W-:Y:S01]  /*01c0*/  IMAD R12, R12, 0x38, RZ ;  /* 0x000000380c0c7824 */ /* 0x000fe200078e02ff */
[----:B------:R-:W-:-:S04]  /*01d0*/  LOP3.LUT R9, R9, 0xffff, RZ, 0xc0, !PT ;  /* 0x0000ffff09097812 */ /* 0x000fc800078ec0ff */
[----:B------:R-:W-:-:S04]  /*01e0*/  LOP3.LUT R12, R12, 0xffff, RZ, 0xc0, !PT ;  /* 0x0000ffff0c0c7812 */ /* 0x000fc800078ec0ff */
[----:B------:R-:W-:-:S05]  /*01f0*/  IADD3 R9, PT, PT, R12, R8, R9 ;  /* 0x000000080c097210 */ /* 0x000fca0007ffe009 */
[----:B0-----:R-:W-:-:S06]  /*0200*/  IMAD.WIDE.U32 R10, R9, 0x4, R10 ;  /* 0x00000004090a7825 */ /* 0x001fcc00078e000a */
[----:B------:R0:W5:Y:S02]  /*0210*/  LDG.E.CONSTANT R11, desc[UR4][R10.64] ;  /* 0x000000040a0b7981 */ /* 0x000164000c1e9900 */
.L_x_1:
[----:B------:R-:W-:Y:S05]  /*0220*/  BSYNC.RECONVERGENT B0 ;  /* 0x0000000000007941 */ /* 0x000fea0003800200 */
.L_x_0:
[----:B-----5:R1:W-:Y:S01]  /*0230*/  STS [R16], R11 ;  /* 0x0000000b10007388 */ /* 0x0203e20000000800 */
[----:B------:R-:W-:Y:S01]  /*0240*/  ISETP.GT.U32.AND P0, PT, R5, 0xc40, PT ;  /* 0x00000c400500780c */ /* 0x000fe20003f04070 */
[----:B------:R-:W-:-:S12]  /*0250*/  BSSY.RECONVERGENT B0, `(.L_x_2) ;  /* 0x0000019000007945 */ /* 0x000fd80003800200 */
[----:B-1----:R-:W-:Y:S05]  /*0260*/  @P0 BRA `(.L_x_3) ;  /* 0x00000000005c0947 */ /* 0x002fea0003800000 */
[----:B------:R-:W-:Y:S01]  /*0270*/  VIADD R9, R5, 0x70 ;  /* 0x0000007005097836 */ /* 0x000fe20000000000 */
[----:B------:R-:W-:Y:S01]  /*0280*/  BSSY.RECONVERGENT B1, `(.L_x_4) ;  /* 0x0000014000017945 */ /* 0x000fe20003800200 */
[----:B------:R-:W-:-:S03]  /*0290*/  IMAD.MOV.U32 R11, RZ, RZ, RZ ;  /* 0x000000ffff0b7224 */ /* 0x000fc600078e00ff */
[----:B0-----:R-:W-:-:S05]  /*02a0*/  LOP3.LUT R10, R9, 0xffff, RZ, 0xc0, !PT ;  /* 0x0000ffff090a7812 */ /* 0x001fca00078ec0ff */
        /* <DEDUP_REMOVED lines=17> */
.L_x_5:
[----:B------:R-:W-:Y:S05]  /*03c0*/  BSYNC.RECONVERGENT B1 ;  /* 0x0000000000017941 */ /* 0x000fea0003800200 */
.L_x_4:
[----:B-----5:R1:W-:Y:S02]  /*03d0*/  STS [R16+0x1c0], R11 ;  /* 0x0001c00b10007388 */ /* 0x0203e40000000800 */
.L_x_3:
[----:B------:R-:W-:Y:S05]  /*03e0*/  BSYNC.RECONVERGENT B0 ;  /* 0x0000000000007941 */ /* 0x000fea0003800200 */
.L_x_2:
[----:B------:R-:W-:Y:S01]  /*03f0*/  ISETP.GT.U32.AND P0, PT, R2, 0x6c, PT ;  /* 0x0000006c0200780c */ /* 0x000fe20003f04070 */
[----:B------:R-:W-:Y:S03]  /*0400*/  BSSY.RECONVERGENT B0, `(.L_x_6) ;  /* 0x000001a000007945 */ /* 0x000fe60003800200 */
[----:B------:R-:W-:-:S13]  /*0410*/  ISETP.GT.U32.OR P0, PT, R5, 0xbd0, P0 ;  /* 0x00000bd00500780c */ /* 0x000fda0000704470 */
[----:B------:R-:W-:Y:S05]  /*0420*/  @P0 BRA `(.L_x_7) ;  /* 0x00000000005c0947 */ /* 0x000fea0003800000 */
[----:B------:R-:W-:Y:S01]  /*0430*/  VIADD R9, R5, 0xe0 ;  /* 0x000000e005097836 */ /* 0x000fe20000000000 */
[----:B------:R-:W-:Y:S01]  /*0440*/  BSSY.RECONVERGENT B1, `(.L_x_8) ;  /* 0x0000014000017945 */ /* 0x000fe20003800200 */
[----:B-1----:R-:W-:-:S03]  /*0450*/  IMAD.MOV.U32 R11, RZ, RZ, RZ ;  /* 0x000000ffff0b7224 */ /* 0x002fc600078e00ff */
        /* <DEDUP_REMOVED lines=18> */
.L_x_9:
[----:B------:R-:W-:Y:S05]  /*0580*/  BSYNC.RECONVERGENT B1 ;  /* 0x0000000000017941 */ /* 0x000fea0003800200 */
.L_x_8:
[----:B-----5:R2:W-:Y:S02]  /*0590*/  STS [R16+0x380], R11 ;  /* 0x0003800b10007388 */ /* 0x0205e40000000800 */
.L_x_7:
[----:B------:R-:W-:Y:S05]  /*05a0*/  BSYNC.RECONVERGENT B0 ;  /* 0x0000000000007941 */ /* 0x000fea0003800200 */
.L_x_6:
[----:B------:R-:W-:Y:S01]  /*05b0*/  ISETP.GT.U32.AND P0, PT, R2, 0x68, PT ;  /* 0x000000680200780c */ /* 0x000fe20003f04070 */
[----:B------:R-:W-:Y:S03]  /*05c0*/  BSSY.RECONVERGENT B0, `(.L_x_10) ;  /* 0x000001a000007945 */ /* 0x000fe60003800200 */
[----:B------:R-:W-:-:S13]  /*05d0*/  ISETP.GT.U32.OR P0, PT, R5, 0xb60, P0 ;  /* 0x00000b600500780c */ /* 0x000fda0000704470 */
[----:B------:R-:W-:Y:S05]  /*05e0*/  @P0 BRA `(.L_x_11) ;  /* 0x00000000005c0947 */ /* 0x000fea0003800000 */
[----:B------:R-:W-:Y:S01]  /*05f0*/  VIADD R9, R5, 0x150 ;  /* 0x0000015005097836 */ /* 0x000fe20000000000 */
[----:B------:R-:W-:Y:S01]  /*0600*/  BSSY.RECONVERGENT B1, `(.L_x_12) ;  /* 0x0000014000017945 */ /* 0x000fe20003800200 */
[----:B-12---:R-:W-:-:S03]  /*0610*/  IMAD.MOV.U32 R11, RZ, RZ, RZ ;  /* 0x000000ffff0b7224 */ /* 0x006fc600078e00ff */
        /* <DEDUP_REMOVED lines=18> */
.L_x_13:
[----:B------:R-:W-:Y:S05]  /*0740*/  BSYNC.RECONVERGENT B1 ;  /* 0x0000000000017941 */ /* 0x000fea0003800200 */
.L_x_12:
[----:B-----5:R3:W-:Y:S02]  /*0750*/  STS [R16+0x540], R11 ;  /* 0x0005400b10007388 */ /* 0x0207e40000000800 */
.L_x_11:
[----:B------:R-:W-:Y:S05]  /*0760*/  BSYNC.RECONVERGENT B0 ;  /* 0x0000000000007941 */ /* 0x000fea0003800200 */
.L_x_10:
[----:B------:R-:W-:Y:S01]  /*0770*/  ISETP.GT.U32.AND P0, PT, R2, 0x64, PT ;  /* 0x000000640200780c */ /* 0x000fe20003f04070 */
[----:B------:R-:W-:Y:S03]  /*0780*/  BSSY.RECONVERGENT B0, `(.L_x_14) ;  /* 0x000001a000007945 */ /* 0x000fe60003800200 */
[----:B------:R-:W-:-:S13]  /*0790*/  ISETP.GT.U32.OR P0, PT, R5, 0xaf0, P0 ;  /* 0x00000af00500780c */ /* 0x000fda0000704470 */
[----:B------:R-:W-:Y:S05]  /*07a0*/  @P0 BRA `(.L_x_15) ;  /* 0x00000000005c0947 */ /* 0x000fea0003800000 */
[----:B------:R-:W-:Y:S01]  /*07b0*/  VIADD R9, R5, 0x1c0 ;  /* 0x000001c005097836 */ /* 0x000fe20000000000 */
[----:B------:R-:W-:Y:S01]  /*07c0*/  BSSY.RECONVERGENT B1, `(.L_x_16) ;  /* 0x0000014000017945 */ /* 0x000fe20003800200 */
[----:B-123--:R-:W-:-:S03]  /*07d0*/  IMAD.MOV.U32 R11, RZ, RZ, RZ ;  /* 0x000000ffff0b7224 */ /* 0x00efc600078e00ff */
        /* <DEDUP_REMOVED lines=18> */
.L_x_17:
[----:B------:R-:W-:Y:S05]  /*0900*/  BSYNC.RECONVERGENT B1 ;  /* 0x0000000000017941 */ /* 0x000fea0003800200 */
.L_x_16:
[----:B-----5:R4:W-:Y:S02]  /*0910*/  STS [R16+0x700], R11 ;  /* 0x0007000b10007388 */ /* 0x0209e40000000800 */
.L_x_15:
[----:B------:R-:W-:Y:S05]  /*0920*/  BSYNC.RECONVERGENT B0 ;  /* 0x0000000000007941 */ /* 0x000fea0003800200 */
.L_x_14:
[----:B------:R-:W-:Y:S01]  /*0930*/  ISETP.GT.U32.AND P0, PT, R2, 0x60, PT ;  /* 0x000000600200780c */ /* 0x000fe20003f04070 */
[----:B------:R-:W-:Y:S03]  /*0940*/  BSSY.RECONVERGENT B0, `(.L_x_18) ;  /* 0x000001a000007945 */ /* 0x000fe60003800200 */
[----:B------:R-:W-:-:S13]  /*0950*/  ISETP.GT.U32.OR P0, PT, R5, 0xa80, P0 ;  /* 0x00000a800500780c */ /* 0x000fda0000704470 */
[----:B------:R-:W-:Y:S05]  /*0960*/  @P0 BRA `(.L_x_19) ;  /* 0x00000000005c0947 */ /* 0x000fea0003800000 */
[----:B------:R-:W-:Y:S01]  /*0970*/  VIADD R9, R5, 0x230 ;  /* 0x0000023005097836 */ /* 0x000fe20000000000 */
[----:B------:R-:W-:Y:S01]  /*0980*/  BSSY.RECONVERGENT B1, `(.L_x_20) ;  /* 0x0000014000017945 */ /* 0x000fe20003800200 */
[----:B-1234-:R-:W-:-:S03]  /*0990*/  IMAD.MOV.U32 R11, RZ, RZ, RZ ;  /* 0x000000ffff0b7224 */ /* 0x01efc600078e00ff */
        /* <DEDUP_REMOVED lines=18> */
.L_x_21:
[----:B------:R-:W-:Y:S05]  /*0ac0*/  BSYNC.RECONVERGENT B1 ;  /* 0x0000000000017941 */ /* 0x000fea0003800200 */
.L_x_20:
[----:B-----5:R1:W-:Y:S02]  /*0ad0*/  STS [R16+0x8c0], R11 ;  /* 0x0008c00b10007388 */ /* 0x0203e40000000800 */
.L_x_19:
[----:B------:R-:W-:Y:S05]  /*0ae0*/  BSYNC.RECONVERGENT B0 ;  /* 0x0000000000007941 */ /* 0x000fea0003800200 */
.L_x_18:
        /* <DEDUP_REMOVED lines=25> */
.L_x_25:
[----:B------:R-:W-:Y:S05]  /*0c80*/  BSYNC.RECONVERGENT B1 ;  /* 0x0000000000017941 */ /* 0x000fea0003800200 */
.L_x_24:
[----:B-----5:R1:W-:Y:S02]  /*0c90*/  STS [R16+0xa80], R11 ;  /* 0x000a800b10007388 */ /* 0x0203e40000000800 */
.L_x_23:
[----:B------:R-:W-:Y:S05]  /*0ca0*/  BSYNC.RECONVERGENT B0 ;  /* 0x0000000000007941 */ /* 0x000fea0003800200 */
.L_x_22:
        /* <DEDUP_REMOVED lines=25> */
.L_x_29:
[----:B------:R-:W-:Y:S05]  /*0e40*/  BSYNC.RECONVERGENT B1 ;  /* 0x0000000000017941 */ /* 0x000fea0003800200 */
.L_x_28:
[----:B-----5:R1:W-:Y:S02]  /*0e50*/  STS [R16+0xc40], R11 ;  /* 0x000c400b10007388 */ /* 0x0203e40000000800 */
.L_x_27:
[----:B------:R-:W-:Y:S05]  /*0e60*/  BSYNC.RECONVERGENT B0 ;  /* 0x0000000000007941 */ /* 0x000fea0003800200 */
.L_x_26:
        /* <DEDUP_REMOVED lines=25> */
.L_x_33:
[----:B------:R-:W-:Y:S05]  /*1000*/  BSYNC.RECONVERGENT B1 ;  /* 0x0000000000017941 */ /* 0x000fea0003800200 */
.L_x_32:
[----:B-----5:R1:W-:Y:S02]  /*1010*/  STS [R16+0xe00], R11 ;  /* 0x000e000b10007388 */ /* 0x0203e40000000800 */
.L_x_31:
[----:B------:R-:W-:Y:S05]  /*1020*/  BSYNC.RECONVERGENT B0 ;  /* 0x0000000000007941 */ /* 0x000fea0003800200 */
.L_x_30:
        /* <DEDUP_REMOVED lines=25> */
.L_x_37:
[----:B------:R-:W-:Y:S05]  /*11c0*/  BSYNC.RECONVERGENT B1 ;  /* 0x0000000000017941 */ /* 0x000fea0003800200 */
.L_x_36:
[----:B-----5:R1:W-:Y:S02]  /*11d0*/  STS [R16+0xfc0], R11 ;  /* 0x000fc00b10007388 */ /* 0x0203e40000000800 */
.L_x_35:
[----:B------:R-:W-:Y:S05]  /*11e0*/  BSYNC.RECONVERGENT B0 ;  /* 0x0000000000007941 */ /* 0x000fea0003800200 */
.L_x_34:
        /* <DEDUP_REMOVED lines=25> */
.L_x_41:
[----:B------:R-:W-:Y:S05]  /*1380*/  BSYNC.RECONVERGENT B1 ;  /* 0x0000000000017941 */ /* 0x000fea0003800200 */
.L_x_40:
[----:B-----5:R1:W-:Y:S02]  /*1390*/  STS [R16+0x1180], R11 ;  /* 0x0011800b10007388 */ /* 0x0203e40000000800 */
.L_x_39:
[----:B------:R-:W-:Y:S05]  /*13a0*/  BSYNC.RECONVERGENT B0 ;  /* 0x0000000000007941 */ /* 0x000fea0003800200 */
.L_x_38:
        /* <DEDUP_REMOVED lines=25> */
.L_x_45:
[----:B------:R-:W-:Y:S05]  /*1540*/  BSYNC.RECONVERGENT B1 ;  /* 0x0000000000017941 */ /* 0x000fea0003800200 */
.L_x_44:
[----:B-----5:R1:W-:Y:S02]  /*1550*/  STS [R16+0x1340], R11 ;  /* 0x0013400b10007388 */ /* 0x0203e40000000800 */
.L_x_43:
[----:B------:R-:W-:Y:S05]  /*1560*/  BSYNC.RECONVERGENT B0 ;  /* 0x0000000000007941 */ /* 0x000fea0003800200 */
.L_x_42:
        /* <DEDUP_REMOVED lines=25> */
.L_x_49:
[----:B------:R-:W-:Y:S05]  /*1700*/  BSYNC.RECONVERGENT B1 ;  /* 0x0000000000017941 */ /* 0x000fea0003800200 */
.L_x_48:
[----:B-----5:R1:W-:Y:S02]  /*1710*/  STS [R16+0x1500], R11 ;  /* 0x0015000b10007388 */ /* 0x0203e40000000800 */
.L_x_47:
[----:B------:R-:W-:Y:S05]  /*1720*/  BSYNC.RECONVERGENT B0 ;  /* 0x0000000000007941 */ /* 0x000fea0003800200 */
.L_x_46:
        /* <DEDUP_REMOVED lines=25> */
.L_x_53:
[----:B------:R-:W-:Y:S05]  /*18c0*/  BSYNC.RECONVERGENT B1 ;  /* 0x0000000000017941 */ /* 0x000fea0003800200 */
.L_x_52:
[----:B-----5:R1:W-:Y:S02]  /*18d0*/  STS [R16+0x16c0], R11 ;  /* 0x0016c00b10007388 */ /* 0x0203e40000000800 */
.L_x_51:
[----:B------:R-:W-:Y:S05]  /*18e0*/  BSYNC.RECONVERGENT B0 ;  /* 0x0000000000007941 */ /* 0x000fea0003800200 */
.L_x_50:
        /* <DEDUP_REMOVED lines=25> */
.L_x_57:
[----:B------:R-:W-:Y:S05]  /*1a80*/  BSYNC.RECONVERGENT B1 ;  /* 0x0000000000017941 */ /* 0x000fea0003800200 */
.L_x_56:
[----:B-----5:R1:W-:Y:S02]  /*1a90*/  STS [R16+0x1880], R11 ;  /* 0x0018800b10007388 */ /* 0x0203e40000000800 */
.L_x_55:
[----:B------:R-:W-:Y:S05]  /*1aa0*/  BSYNC.RECONVERGENT B0 ;  /* 0x0000000000007941 */ /* 0x000fea0003800200 */
.L_x_54:
        /* <DEDUP_REMOVED lines=25> */
.L_x_61:
[----:B------:R-:W-:Y:S05]  /*1c40*/  BSYNC.RECONVERGENT B1 ;  /* 0x0000000000017941 */ /* 0x000fea0003800200 */
.L_x_60:
[----:B-----5:R1:W-:Y:S02]  /*1c50*/  STS [R16+0x1a40], R11 ;  /* 0x001a400b10007388 */ /* 0x0203e40000000800 */
.L_x_59:
[----:B------:R-:W-:Y:S05]  /*1c60*/  BSYNC.RECONVERGENT B0 ;  /* 0x0000000000007941 */ /* 0x000fea0003800200 */
.L_x_58:
        /* <DEDUP_REMOVED lines=25> */
.L_x_65:
[----:B------:R-:W-:Y:S05]  /*1e00*/  BSYNC.RECONVERGENT B1 ;  /* 0x0000000000017941 */ /* 0x000fea0003800200 */
.L_x_64:
[----:B-----5:R1:W-:Y:S02]  /*1e10*/  STS [R16+0x1c00], R11 ;  /* 0x001c000b10007388 */ /* 0x0203e40000000800 */
.L_x_63:
[----:B------:R-:W-:Y:S05]  /*1e20*/  BSYNC.RECONVERGENT B0 ;  /* 0x0000000000007941 */ /* 0x000fea0003800200 */
.L_x_62:
        /* <DEDUP_REMOVED lines=25> */
.L_x_69:
[----:B------:R-:W-:Y:S05]  /*1fc0*/  BSYNC.RECONVERGENT B1 ;  /* 0x0000000000017941 */ /* 0x000fea0003800200 */
.L_x_68:
[----:B-----5:R1:W-:Y:S02]  /*1fd0*/  STS [R16+0x1dc0], R11 ;  /* 0x001dc00b10007388 */ /* 0x0203e40000000800 */
.L_x_67:
[----:B------:R-:W-:Y:S05]  /*1fe0*/  BSYNC.RECONVERGENT B0 ;  /* 0x0000000000007941 */ /* 0x000fea0003800200 */
.L_x_66:
        /* <DEDUP_REMOVED lines=25> */
.L_x_73:
[----:B------:R-:W-:Y:S05]  /*2180*/  BSYNC.RECONVERGENT B1 ;  /* 0x0000000000017941 */ /* 0x000fea0003800200 */
.L_x_72:
[----:B-----5:R1:W-:Y:S02]  /*2190*/  STS [R16+0x1f80], R11 ;  /* 0x001f800b10007388 */ /* 0x0203e40000000800 */
.L_x_71:
[----:B------:R-:W-:Y:S05]  /*21a0*/  BSYNC.RECONVERGENT B0 ;  /* 0x0000000000007941 */ /* 0x000fea0003800200 */
.L_x_70:
        /* <DEDUP_REMOVED lines=25> */
.L_x_77:
[----:B------:R-:W-:Y:S05]  /*2340*/  BSYNC.RECONVERGENT B1 ;  /* 0x0000000000017941 */ /* 0x000fea0003800200 */
.L_x_76:
[----:B-----5:R1:W-:Y:S02]  /*2350*/  STS [R16+0x2140], R11 ;  /* 0x0021400b10007388 */ /* 0x0203e40000000800 */
.L_x_75:
[----:B------:R-:W-:Y:S05]  /*2360*/  BSYNC.RECONVERGENT B0 ;  /* 0x0000000000007941 */ /* 0x000fea0003800200 */
.L_x_74:
        /* <DEDUP_REMOVED lines=25> */
.L_x_81:
[----:B------:R-:W-:Y:S05]  /*2500*/  BSYNC.RECONVERGENT B1 ;  /* 0x0000000000017941 */ /* 0x000fea0003800200 */
.L_x_80:
[----:B-----5:R1:W-:Y:S02]  /*2510*/  STS [R16+0x2300], R11 ;  /* 0x0023000b10007388 */ /* 0x0203e40000000800 */
.L_x_79:
[----:B------:R-:W-:Y:S05]  /*2520*/  BSYNC.RECONVERGENT B0 ;  /* 0x0000000000007941 */ /* 0x000fea0003800200 */
.L_x_78:
        /* <DEDUP_REMOVED lines=25> */
.L_x_85:
[----:B------:R-:W-:Y:S05]  /*26c0*/  BSYNC.RECONVERGENT B1 ;  /* 0x0000000000017941 */ /* 0x000fea0003800200 */
.L_x_84:
[----:B-----5:R1:W-:Y:S02]  /*26d0*/  STS [R16+0x24c0], R11 ;  /* 0x0024c00b10007388 */ /* 0x0203e40000000800 */
.L_x_83:
[----:B------:R-:W-:Y:S05]  /*26e0*/  BSYNC.RECONVERGENT B0 ;  /* 0x0000000000007941 */ /* 0x000fea0003800200 */
.L_x_82:
        /* <DEDUP_REMOVED lines=25> */
.L_x_89:
[----:B------:R-:W-:Y:S05]  /*2880*/  BSYNC.RECONVERGENT B1 ;  /* 0x0000000000017941 */ /* 0x000fea0003800200 */
.L_x_88:
[----:B-----5:R1:W-:Y:S02]  /*2890*/  STS [R16+0x2680], R11 ;  /* 0x0026800b10007388 */ /* 0x0203e40000000800 */
.L_x_87:
[----:B------:R-:W-:Y:S05]  /*28a0*/  BSYNC.RECONVERGENT B0 ;  /* 0x0000000000007941 */ /* 0x000fea0003800200 */
.L_x_86:
        /* <DEDUP_REMOVED lines=25> */
.L_x_93:
[----:B------:R-:W-:Y:S05]  /*2a40*/  BSYNC.RECONVERGENT B1 ;  /* 0x0000000000017941 */ /* 0x000fea0003800200 */
.L_x_92:
[----:B-----5:R1:W-:Y:S02]  /*2a50*/  STS [R16+0x2840], R11 ;  /* 0x0028400b10007388 */ /* 0x0203e40000000800 */
.L_x_91:
[----:B------:R-:W-:Y:S05]  /*2a60*/  BSYNC.RECONVERGENT B0 ;  /* 0x0000000000007941 */ /* 0x000fea0003800200 */
.L_x_90:
        /* <DEDUP_REMOVED lines=25> */
.L_x_97:
[----:B------:R-:W-:Y:S05]  /*2c00*/  BSYNC.RECONVERGENT B1 ;  /* 0x0000000000017941 */ /* 0x000fea0003800200 */
.L_x_96:
[----:B-----5:R1:W-:Y:S02]  /*2c10*/  STS [R16+0x2a00], R11 ;  /* 0x002a000b10007388 */ /* 0x0203e40000000800 */
.L_x_95:
[----:B------:R-:W-:Y:S05]  /*2c20*/  BSYNC.RECONVERGENT B0 ;  /* 0x0000000000007941 */ /* 0x000fea0003800200 */
.L_x_94:
        /* <DEDUP_REMOVED lines=25> */
.L_x_101:
[----:B------:R-:W-:Y:S05]  /*2dc0*/  BSYNC.RECONVERGENT B1 ;  /* 0x0000000000017941 */ /* 0x000fea0003800200 */
.L_x_100:
[----:B-----5:R1:W-:Y:S02]  /*2dd0*/  STS [R16+0x2bc0], R11 ;  /* 0x002bc00b10007388 */ /* 0x0203e40000000800 */
.L_x_99:
[----:B------:R-:W-:Y:S05]  /*2de0*/  BSYNC.RECONVERGENT B0 ;  /* 0x0000000000007941 */ /* 0x000fea0003800200 */
.L_x_98:
        /* <DEDUP_REMOVED lines=25> */
.L_x_105:
[----:B------:R-:W-:Y:S05]  /*2f80*/  BSYNC.RECONVERGENT B1 ;  /* 0x0000000000017941 */ /* 0x000fea0003800200 */
.L_x_104:
[----:B-----5:R1:W-:Y:S02]  /*2f90*/  STS [R16+0x2d80], R11 ;  /* 0x002d800b10007388 */ /* 0x0203e40000000800 */
.L_x_103:
[----:B------:R-:W-:Y:S05]  /*2fa0*/  BSYNC.RECONVERGENT B0 ;  /* 0x0000000000007941 */ /* 0x000fea0003800200 */
.L_x_102:
        /* <DEDUP_REMOVED lines=25> */
.L_x_109:
[----:B------:R-:W-:Y:S05]  /*3140*/  BSYNC.RECONVERGENT B1 ;  /* 0x0000000000017941 */ /* 0x000fea0003800200 */
.L_x_108:
[----:B-----5:R1:W-:Y:S02]  /*3150*/  STS [R16+0x2f40], R11 ;  /* 0x002f400b10007388 */ /* 0x0203e40000000800 */
.L_x_107:
[----:B------:R-:W-:Y:S05]  /*3160*/  BSYNC.RECONVERGENT B0 ;  /* 0x0000000000007941 */ /* 0x000fea0003800200 */
.L_x_106:
        /* <DEDUP_REMOVED lines=25> */
.L_x_113:
[----:B------:R-:W-:Y:S05]  /*3300*/  BSYNC.RECONVERGENT B1 ;  /* 0x0000000000017941 */ /* 0x000fea0003800200 */
.L_x_112:
[----:B-----5:R1:W-:Y:S02]  /*3310*/  STS [R16+0x3100], R11 ;  /* 0x0031000b10007388 */ /* 0x0203e40000000800 */
.L_x_111:
[----:B------:R-:W-:Y:S05]  /*3320*/  BSYNC.RECONVERGENT B0 ;  /* 0x0000000000007941 */ /* 0x000fea0003800200 */
.L_x_110:
[C---:B------:R-:W-:Y:S02]  /*3330*/  ISETP.GT.U32.AND P0, PT, R5.reuse, 0x8, PT ;  /* 0x000000080500780c */ /* 0x040fe40003f04070 */
[----:B------:R-:W-:Y:S02]  /*3340*/  LOP3.LUT P1, RZ, R5, R2, RZ, 0xfc, !PT ;  /* 0x0000000205ff7212 */ /* 0x000fe4000782fcff */
[----:B------:R-:W-:-:S11]  /*3350*/  ISETP.NE.OR P0, PT, R2, RZ, P0 ;  /* 0x000000ff0200720c */ /* 0x000fd60000705670 */
[----:B------:R-:W5:Y:S02]  /*3360*/  @!P1 LDC.64 R8, c[0x0][0x388] ;  /* 0x0000e200ff089b82 */ /* 0x000f640000000a00 */
[----:B------:R-:W-:-:S05]  /*3370*/  @!P0 LOP3.LUT R12, R0, 0x7f, RZ, 0xc0, !PT ;  /* 0x0000007f000c8812 */ /* 0x000fca00078ec0ff */
[----:B------:R-:W-:Y:S01]  /*3380*/  @!P0 IMAD R5, R12, 0x9, R3 ;  /* 0x000000090c058824 */ /* 0x000fe200078e0203 */
[----:B01234-:R-:W0:Y:S01]  /*3390*/  @!P0 LDC.64 R10, c[0x0][0x390] ;  /* 0x0000e400ff0a8b82 */ /* 0x01fe220000000a00 */
[----:B-----5:R-:W-:-:S05]  /*33a0*/  @!P1 IMAD.WIDE.U32 R8, R6, 0x4, R8 ;  /* 0x0000000406089825 */ /* 0x020fca00078e0008 */
[----:B------:R-:W2:Y:S01]  /*33b0*/  @!P1 LDG.E.CONSTANT R17, desc[UR4][R8.64+0x30fc] ;  /* 0x0030fc0408119981 */ /* 0x000ea2000c1e9900 */
[----:B0-----:R-:W-:-:S05]  /*33c0*/  @!P0 IMAD.WIDE.U32 R10, R5, 0x4, R10 ;  /* 0x00000004050a8825 */ /* 0x001fca00078e000a */
[----:B------:R-:W3:Y:S01]  /*33d0*/  @!P0 LDG.E.CONSTANT R18, desc[UR4][R10.64] ;  /* 0x000000040a128981 */ /* 0x000ee2000c1e9900 */
[----:B------:R-:W-:-:S05]  /*33e0*/  @!P0 VIADD R7, R7, 0x32c4 ;  /* 0x000032c407078836 */ /* 0x000fca0000000000 */
[----:B------:R-:W-:-:S05]  /*33f0*/  @!P0 LEA R4, R4, R7, 0x18 ;  /* 0x0000000704048211 */ /* 0x000fca00078ec0ff */
[----:B------:R-:W-:Y:S02]  /*3400*/  @!P0 IMAD R19, R3, 0x4, R4 ;  /* 0x0000000403138824 */ /* 0x000fe400078e0204 */
[----:B------:R-:W-:-:S04]  /*3410*/  IMAD R5, R2, 0x18f, R3 ;  /* 0x0000018f02057824 */ /* 0x000fc800078e0203 */
[----:B------:R-:W-:-:S04]  /*3420*/  IMAD.SHL.U32 R5, R5, 0x2, RZ ;  /* 0x0000000205057824 */ /* 0x000fc800078e00ff */
[----:B------:R-:W-:Y:S01]  /*3430*/  IMAD R22, R5, 0x4, R20 ;  /* 0x0000000405167824 */ /* 0x000fe200078e0214 */
[----:B------:R-:W0:Y:S01]  /*3440*/  S2R R23, SR_TID.Y ;  /* 0x0000000000177919 */ /* 0x000e220000002200 */
[----:B------:R-:W0:Y:S02]  /*3450*/  S2R R28, SR_TID.X ;  /* 0x00000000001c7919 */ /* 0x000e240000002100 */
[----:B0-----:R-:W-:-:S04]  /*3460*/  IMAD R28, R23, 0x1c, R28 ;  /* 0x0000001c171c7824 */ /* 0x001fc800078e021c */
[----:B------:R-:W-:Y:S01]  /*3470*/  IMAD R23, R23, 0xa8, R28 ;  /* 0x000000a817177824 */ /* 0x000fe200078e021c */
[----:B--2---:R-:W-:Y:S04]  /*3480*/  @!P1 STS [R16+0x32c0], R17 ;  /* 0x0032c01110009388 */ /* 0x004fe80000000800 */
[----:B---3--:R-:W-:Y:S01]  /*3490*/  @!P0 STS [R19], R18 ;  /* 0x0000001213008388 */ /* 0x008fe20000000800 */
[----:B------:R-:W-:Y:S06]  /*34a0*/  BAR.SYNC.DEFER_BLOCKING 0x0 ;  /* 0x0000000000007b1d */ /* 0x000fec0000010000 */
[----:B------:R-:W-:Y:S04]  /*34b0*/  LDS.128 R12, [R20+0x32c0] ;  /* 0x0032c000140c7984 */ /* 0x000fe80000000c00 */
[----:B------:R-:W0:Y:S04]  /*34c0*/  LDS.64 R4, [R22] ;  /* 0x0000000016047984 */ /* 0x000e280000000a00 */
[----:B------:R-:W1:Y:S04]  /*34d0*/  LDS R26, [R22+0x8] ;  /* 0x00000800161a7984 */ /* 0x000e680000000800 */
[----:B------:R-:W2:Y:S04]  /*34e0*/  LDS.64 R2, [R22+0x1c8] ;  /* 0x0001c80016027984 */ /* 0x000ea80000000a00 */
[----:B------:R-:W-:Y:S04]  /*34f0*/  LDS R25, [R22+0xe4] ;  /* 0x0000e40016197984 */ /* 0x000fe80000000800 */
[----:B------:R-:W3:Y:S04]  /*3500*/  LDS.128 R8, [R20+0x32d0] ;  /* 0x0032d00014087984 */ /* 0x000ee80000000c00 */
[----:B------:R-:W4:Y:S04]  /*3510*/  LDS.64 R6, [R22+0xe8] ;  /* 0x0000e80016067984 */ /* 0x000f280000000a00 */
[----:B------:R-:W5:Y:S04]  /*3520*/  LDS R24, [R22+0x1d0] ;  /* 0x0001d00016187984 */ /* 0x000f680000000800 */
[----:B------:R-:W5:Y:S04]  /*3530*/  LDS R21, [R22+0x2ac] ;  /* 0x0002ac0016157984 */ /* 0x000f680000000800 */
[----:B------:R-:W5:Y:S04]  /*3540*/  LDS.64 R18, [R22+0x2b0] ;  /* 0x0002b00016127984 */ /* 0x000f680000000a00 */
[----:B------:R-:W-:Y:S01]  /*3550*/  LDS.64 R16, [R20+0x32e0] ;  /* 0x0032e00014107984 */ /* 0x000fe20000000a00 */
[----:B0-----:R-:W-:-:S04]  /*3560*/  FFMA R4, R4, R13, RZ ;  /* 0x0000000d04047223 */ /* 0x001fc800000000ff */
[----:B------:R-:W-:Y:S02]  /*3570*/  FFMA R27, R5, R14, R4 ;  /* 0x0000000e051b7223 */ /* 0x000fe40000000004 */
[----:B------:R-:W0:Y:S02]  /*3580*/  LDS.64 R4, [R22+0x390] ;  /* 0x0003900016047984 */ /* 0x000e240000000a00 */
[----:B-1----:R-:W-:Y:S01]  /*3590*/  FFMA R26, R26, R15, R27 ;  /* 0x0000000f1a1a7223 */ /* 0x002fe2000000001b */
[----:B--2---:R-:W-:-:S04]  /*35a0*/  FFMA R12, R2, R13, RZ ;  /* 0x0000000d020c7223 */ /* 0x004fc800000000ff */
[----:B------:R-:W-:Y:S02]  /*35b0*/  FFMA R27, R3, R14, R12 ;  /* 0x0000000e031b7223 */ /* 0x000fe4000000000c */
[----:B------:R-:W1:Y:S01]  /*35c0*/  LDS R12, [R22+0x398] ;  /* 0x00039800160c7984 */ /* 0x000e620000000800 */
[----:B---3--:R-:W-:-:S04]  /*35d0*/  FFMA R25, R25, R8, R26 ;  /* 0x0000000819197223 */ /* 0x008fc8000000001a */
[----:B----4-:R-:W-:Y:S02]  /*35e0*/  FFMA R6, R6, R9, R25 ;  /* 0x0000000906067223 */ /* 0x010fe40000000019 */
[----:B------:R-:W2:Y:S01]  /*35f0*/  LDS R25, [R22+0x474] ;  /* 0x0004740016197984 */ /* 0x000ea20000000800 */
[----:B-----5:R-:W-:-:S04]  /*3600*/  FFMA R26, R24, R15, R27 ;  /* 0x0000000f181a7223 */ /* 0x020fc8000000001b */
[----:B------:R-:W-:Y:S02]  /*3610*/  FFMA R29, R21, R8, R26 ;  /* 0x00000008151d7223 */ /* 0x000fe4000000001a */
[----:B------:R-:W3:Y:S01]  /*3620*/  LDS.64 R20, [R22+0x478] ;  /* 0x0004780016147984 */ /* 0x000ee20000000a00 */
[----:B------:R-:W-:-:S03]  /*3630*/  FFMA R27, R7, R10, R6 ;  /* 0x0000000a071b7223 */ /* 0x000fc60000000006 */
[----:B------:R-:W4:Y:S01]  /*3640*/  LDS.64 R6, [R22+0x558] ;  /* 0x0005580016067984 */ /* 0x000f220000000a00 */
[----:B------:R-:W-:Y:S01]  /*3650*/  FFMA R18, R18, R9, R29 ;  /* 0x0000000912127223 */ /* 0x000fe2000000001d */
[----:B------:R-:W-:Y:S01]  /*3660*/  FFMA R27, R2, R11, R27 ;  /* 0x0000000b021b7223 */ /* 0x000fe2000000001b */
[----:B------:R-:W5:Y:S01]  /*3670*/  LDC.64 R28, c[0x0][0x380] ;  /* 0x0000e000ff1c7b82 */ /* 0x000f620000000a00 */
[----:B------:R-:W-:Y:S01]  /*3680*/  LDS R26, [R22+0x728] ;  /* 0x00072800161a7984 */ /* 0x000fe20000000800 */
[----:B------:R-:W-:Y:S01]  /*3690*/  FFMA R2, R19, R10, R18 ;  /* 0x0000000a13027223 */ /* 0x000fe20000000012 */
[----:B0-----:R-:W-:-:S04]  /*36a0*/  FFMA R18, R4, R13, RZ ;  /* 0x0000000d04127223 */ /* 0x001fc800000000ff */
[----:B------:R-:W-:-:S04]  /*36b0*/  FFMA R19, R5, R14, R18 ;  /* 0x0000000e05137223 */ /* 0x000fc80000000012 */
[----:B-1----:R-:W-:Y:S01]  /*36c0*/  FFMA R18, R12, R15, R19 ;  /* 0x0000000f0c127223 */ /* 0x002fe20000000013 */
[----:B------:R-:W-:Y:S01]  /*36d0*/  FFMA R19, R4, R11, R2 ;  /* 0x0000000b04137223 */ /* 0x000fe20000000002 */
[----:B------:R-:W-:Y:S01]  /*36e0*/  FFMA R3, R16, R3, R27 ;  /* 0x0000000310037223 */ /* 0x000fe2000000001b */
[----:B------:R-:W-:Y:S02]  /*36f0*/  IMAD R27, R0, 0x310, R23 ;  /* 0x00000310001b7824 */ /* 0x000fe400078e0217 */
[----:B--2---:R-:W-:Y:S01]  /*3700*/  FFMA R25, R25, R8, R18 ;  /* 0x0000000819197223 */ /* 0x004fe20000000012 */
[----:B------:R-:W-:Y:S01]  /*3710*/  FFMA R19, R16, R5, R19 ;  /* 0x0000000510137223 */ /* 0x000fe20000000013 */
[----:B------:R-:W0:Y:S01]  /*3720*/  LDS R0, [R22+0x560] ;  /* 0x0005600016007984 */ /* 0x000e220000000800 */
[----:B-----5:R-:W-:-:S04]  /*3730*/  IMAD.WIDE.U32 R28, R27, 0x4, R28 ;  /* 0x000000041b1c7825 */ /* 0x020fc800078e001c */
[----:B------:R-:W-:Y:S02]  /*3740*/  FFMA R23, R24, R17, R3 ;  /* 0x0000001118177223 */ /* 0x000fe40000000003 */
[----:B------:R-:W-:Y:S01]  /*3750*/  LDS.64 R2, [R22+0x8e8] ;  /* 0x0008e80016027984 */ /* 0x000fe20000000a00 */
[----:B---3--:R-:W-:Y:S01]  /*3760*/  FFMA R20, R20, R9, R25 ;  /* 0x0000000914147223 */ /* 0x008fe20000000019 */
[----:B------:R-:W-:Y:S02]  /*3770*/  FFMA R25, R12, R17, R19 ;  /* 0x000000110c197223 */ /* 0x000fe40000000013 */
[----:B------:R-:W-:Y:S01]  /*3780*/  LDS R24, [R22+0x8f0] ;  /* 0x0008f00016187984 */ /* 0x000fe20000000800 */
[----:B------:R-:W-:-:S03]  /*3790*/  FFMA R19, R21, R10, R20 ;  /* 0x0000000a15137223 */ /* 0x000fc60000000014 */
[----:B------:R-:W1:Y:S01]  /*37a0*/  LDS R21, [R22+0x63c] ;  /* 0x00063c0016157984 */ /* 0x000e620000000800 */
[----:B----4-:R-:W-:-:S03]  /*37b0*/  FFMA R27, R6, R11, R19 ;  /* 0x0000000b061b7223 */ /* 0x010fc60000000013 */
[----:B------:R-:W2:Y:S01]  /*37c0*/  LDS.64 R18, [R22+0x640] ;  /* 0x0006400016127984 */ /* 0x000ea20000000a00 */
[----:B------:R-:W-:-:S03]  /*37d0*/  FFMA R6, R6, R13, RZ ;  /* 0x0000000d06067223 */ /* 0x000fc600000000ff */
[----:B------:R-:W-:Y:S01]  /*37e0*/  LDS.64 R4, [R22+0x720] ;  /* 0x0007200016047984 */ /* 0x000fe20000000a00 */
[----:B------:R-:W-:Y:S01]  /*37f0*/  FFMA R12, R7, R14, R6 ;  /* 0x0000000e070c7223 */ /* 0x000fe20000000006 */
[----:B------:R-:W-:Y:S02]  /*3800*/  FFMA R6, R16, R7, R27 ;  /* 0x0000000710067223 */ /* 0x000fe4000000001b */
[----:B------:R-:W3:Y:S04]  /*3810*/  LDS R7, [R22+0x9cc] ;  /* 0x0009cc0016077984 */ /* 0x000ee80000000800 */
[----:B------:R4:W-:Y:S04]  /*3820*/  STG.E desc[UR4][R28.64], R23 ;  /* 0x000000171c007986 */ /* 0x0009e8000c101904 */
[----:B------:R-:W-:Y:S04]  /*3830*/  STG.E desc[UR4][R28.64+0x70], R25 ;  /* 0x000070191c007986 */ /* 0x000fe8000c101904 */
[----:B------:R-:W-:Y:S01]  /*3840*/  LDS R27, [R22+0x804] ;  /* 0x00080400161b7984 */ /* 0x000fe20000000800 */
[----:B0-----:R-:W-:-:S04]  /*3850*/  FFMA R12, R0, R15, R12 ;  /* 0x0000000f000c7223 */ /* 0x001fc8000000000c */
[----:B-1----:R-:W-:-:S04]  /*3860*/  FFMA R21, R21, R8, R12 ;  /* 0x0000000815157223 */ /* 0x002fc8000000000c */
[----:B--2---:R-:W-:Y:S02]  /*3870*/  FFMA R18, R18, R9, R21 ;  /* 0x0000000912127223 */ /* 0x004fe40000000015 */
[----:B------:R-:W0:Y:S01]  /*3880*/  LDS.64 R20, [R22+0x9d0] ;  /* 0x0009d00016147984 */ /* 0x000e220000000a00 */
[----:B----4-:R-:W-:Y:S01]  /*3890*/  FFMA R23, R0, R17, R6 ;  /* 0x0000001100177223 */ /* 0x010fe20000000006 */
[----:B------:R-:W-:-:S04]  /*38a0*/  FFMA R6, R2, R13, RZ ;  /* 0x0000000d02067223 */ /* 0x000fc800000000ff */
[----:B------:R-:W-:-:S04]  /*38b0*/  FFMA R6, R3, R14, R6 ;  /* 0x0000000e03067223 */ /* 0x000fc80000000006 */
[----:B------:R-:W-:-:S04]  /*38c0*/  FFMA R6, R24, R15, R6 ;  /* 0x0000000f18067223 */ /* 0x000fc80000000006 */
[----:B---3--:R-:W-:-:S04]  /*38d0*/  FFMA R7, R7, R8, R6 ;  /* 0x0000000807077223 */ /* 0x008fc80000000006 */
[----:B0-----:R-:W-:Y:S02]  /*38e0*/  FFMA R20, R20, R9, R7 ;  /* 0x0000000914147223 */ /* 0x001fe40000000007 */
[----:B------:R-:W0:Y:S01]  /*38f0*/  LDS.64 R6, [R22+0xab0] ;  /* 0x000ab00016067984 */ /* 0x000e220000000a00 */
[----:B------:R-:W-:-:S04]  /*3900*/  FFMA R0, R4, R13, RZ ;  /* 0x0000000d04007223 */ /* 0x000fc800000000ff */
[----:B------:R-:W-:Y:S01]  /*3910*/  FFMA R25, R5, R14, R0 ;  /* 0x0000000e05197223 */ /* 0x000fe20000000000 */
[----:B0-----:R-:W-:-:S04]  /*3920*/  FFMA R12, R6, R13, RZ ;  /* 0x0000000d060c7223 */ /* 0x001fc800000000ff */
[----:B------:R-:W-:Y:S02]  /*3930*/  FFMA R13, R7, R14, R12 ;  /* 0x0000000e070d7223 */ /* 0x000fe4000000000c */
[----:B------:R-:W0:Y:S01]  /*3940*/  LDS R14, [R22+0xab8] ;  /* 0x000ab800160e7984 */ /* 0x000e220000000800 */
[-C--:B------:R-:W-:Y:S01]  /*3950*/  FFMA R0, R26, R15.reuse, R25 ;  /* 0x0000000f1a007223 */ /* 0x080fe20000000019 */
[----:B0-----:R-:W-:Y:S02]  /*3960*/  FFMA R12, R14, R15, R13 ;  /* 0x0000000f0e0c7223 */ /* 0x001fe4000000000d */
[----:B------:R-:W0:Y:S01]  /*3970*/  LDS R13, [R22+0xb94] ;  /* 0x000b9400160d7984 */ /* 0x000e220000000800 */
[----:B------:R-:W-:-:S03]  /*3980*/  FFMA R25, R19, R10, R18 ;  /* 0x0000000a13197223 */ /* 0x000fc60000000012 */
[----:B------:R-:W1:Y:S01]  /*3990*/  LDS.64 R18, [R22+0x808] ;  /* 0x0008080016127984 */ /* 0x000e620000000a00 */
[----:B0-----:R-:W-:-:S03]  /*39a0*/  FFMA R15, R13, R8, R12 ;  /* 0x000000080d0f7223 */ /* 0x001fc6000000000c */
[----:B------:R-:W0:Y:S01]  /*39b0*/  LDS.64 R12, [R22+0xb98] ;  /* 0x000b9800160c7984 */ /* 0x000e220000000a00 */
[----:B------:R-:W-:-:S04]  /*39c0*/  FFMA R27, R27, R8, R0 ;  /* 0x000000081b1b7223 */ /* 0x000fc80000000000 */
[-C--:B-1----:R-:W-:Y:S01]  /*39d0*/  FFMA R0, R18, R9.reuse, R27 ;  /* 0x0000000912007223 */ /* 0x082fe2000000001b */
[----:B0-----:R-:W-:Y:S02]  /*39e0*/  FFMA R18, R12, R9, R15 ;  /* 0x000000090c127223 */ /* 0x001fe4000000000f */
[----:B------:R-:W0:Y:S04]  /*39f0*/  LDS.64 R8, [R22+0xc78] ;  /* 0x000c780016087984 */ /* 0x000e280000000a00 */
[----:B------:R-:W1:Y:S01]  /*3a00*/  LDS R12, [R22+0xc80] ;  /* 0x000c8000160c7984 */ /* 0x000e620000000800 */
[-C--:B------:R-:W-:Y:S01]  /*3a10*/  FFMA R19, R19, R10.reuse, R0 ;  /* 0x0000000a13137223 */ /* 0x080fe20000000000 */
[-C--:B------:R-:W-:Y:S01]  /*3a20*/  FFMA R21, R21, R10.reuse, R20 ;  /* 0x0000000a15157223 */ /* 0x080fe20000000014 */
[----:B------:R-:W-:Y:S01]  /*3a30*/  FFMA R13, R13, R10, R18 ;  /* 0x0000000a0d0d7223 */ /* 0x000fe20000000012 */
[-C--:B------:R-:W-:Y:S01]  /*3a40*/  FFMA R25, R4, R11.reuse, R25 ;  /* 0x0000000b04197223 */ /* 0x080fe20000000019 */
[-C--:B------:R-:W-:Y:S01]  /*3a50*/  FFMA R2, R2, R11.reuse, R19 ;  /* 0x0000000b02027223 */ /* 0x080fe20000000013 */
[----:B------:R-:W-:-:S02]  /*3a60*/  FFMA R6, R6, R11, R21 ;  /* 0x0000000b06067223 */ /* 0x000fc40000000015 */
[C---:B------:R-:W-:Y:S01]  /*3a70*/  FFMA R25, R16.reuse, R5, R25 ;  /* 0x0000000510197223 */ /* 0x040fe20000000019 */
[C---:B------:R-:W-:Y:S01]  /*3a80*/  FFMA R3, R16.reuse, R3, R2 ;  /* 0x0000000310037223 */ /* 0x040fe20000000002 */
[----:B------:R-:W-:Y:S02]  /*3a90*/  FFMA R7, R16, R7, R6 ;  /* 0x0000000710077223 */ /* 0x000fe40000000006 */
[-C--:B------:R-:W-:Y:S01]  /*3aa0*/  FFMA R25, R26, R17.reuse, R25 ;  /* 0x000000111a197223 */ /* 0x080fe20000000019 */
[-C--:B------:R-:W-:Y:S01]  /*3ab0*/  FFMA R3, R24, R17.reuse, R3 ;  /* 0x0000001118037223 */ /* 0x080fe20000000003 */
[----:B------:R-:W-:Y:S01]  /*3ac0*/  FFMA R7, R14, R17, R7 ;  /* 0x000000110e077223 */ /* 0x000fe20000000007 */
[----:B------:R-:W-:Y:S04]  /*3ad0*/  STG.E desc[UR4][R28.64+0xe0], R23 ;  /* 0x0000e0171c007986 */ /* 0x000fe8000c101904 */
[----:B------:R-:W-:Y:S04]  /*3ae0*/  STG.E desc[UR4][R28.64+0x150], R25 ;  /* 0x000150191c007986 */ /* 0x000fe8000c101904 */
[----:B------:R-:W-:Y:S01]  /*3af0*/  STG.E desc[UR4][R28.64+0x1c0], R3 ;  /* 0x0001c0031c007986 */ /* 0x000fe2000c101904 */
[----:B0-----:R-:W-:-:S04]  /*3b00*/  FFMA R8, R8, R11, R13 ;  /* 0x0000000b08087223 */ /* 0x001fc8000000000d */
[----:B------:R-:W-:-:S04]  /*3b10*/  FFMA R9, R16, R9, R8 ;  /* 0x0000000910097223 */ /* 0x000fc80000000008 */
[----:B-1----:R-:W-:Y:S01]  /*3b20*/  FFMA R9, R12, R17, R9 ;  /* 0x000000110c097223 */ /* 0x002fe20000000009 */
[----:B------:R-:W-:Y:S04]  /*3b30*/  STG.E desc[UR4][R28.64+0x230], R7 ;  /* 0x000230071c007986 */ /* 0x000fe8000c101904 */
[----:B------:R-:W-:Y:S01]  /*3b40*/  STG.E desc[UR4][R28.64+0x2a0], R9 ;  /* 0x0002a0091c007986 */ /* 0x000fe2000c101904 */
[----:B------:R-:W-:Y:S05]  /*3b50*/  EXIT ;  /* 0x000000000000794d */ /* 0x000fea0003800000 */
.L_x_114:
[----:B------:R-:W-:-:S00]  /*3b60*/  BRA `(.L_x_114) ;  /* 0xfffffffc00fc7947 */ /* 0x000fc0000383ffff */
[----:B------:R-:W-:-:S00]  /*3b70*/  NOP ;  /* 0x0000000000007918 */ /* 0x000fc00000000000 */
        /* <DEDUP_REMOVED lines=8> */
.L_x_115:


//--------------------- .nv.shared.depConv2d      --------------------------
	.section	.nv.shared.depConv2d,"aw",@nobits
	.sectionflags	@""
	.align	4
.nv.shared.depConv2d:
	.zero		14056


//--------------------- .nv.shared.reserved.0     --------------------------
	.section	.nv.shared.reserved.0,"aw",@nobits
	.weak		__nv_reservedSMEM_offset_0_alias
	.size		__nv_reservedSMEM_offset_0_alias, 0, 64
	.other		__nv_reservedSMEM_offset_0_alias,@"STO_CUDA_RESERVED_SHARED STV_DEFAULT"
__nv_reservedSMEM_offset_0_alias:
	.zero		0
	.zero		64


//--------------------- .nv.constant0.depConv2d   --------------------------
	.section	.nv.constant0.depConv2d,"a",@progbits
	.sectionflags	@""
	.align	4
.nv.constant0.depConv2d:
	.zero		920


//--------------------- SYMBOLS --------------------------

	.type		.nv.reservedSmem.offset0,@object
	.size		.nv.reservedSmem.offset0,0x4
	.type		.nv.reservedSmem.cap,@object
	.size		.nv.reservedSmem.cap,0x4
